	.target	sm_90a

	.elftype	@"ET_EXEC"


//--------------------- .note.nv.tkinfo           --------------------------
	.section	.note.nv.tkinfo,"",@"SHT_NOTE"
	.sectionflags	@"SHF_NOTE_NV_TKINFO"
	.tkinfo
        /*0018*/ 	.word	0x00000002
        /*0030*/ 	.string	""
        /*0030*/ 	.string	"ptxas"
        /*0030*/ 	.string	"Cuda compilation tools, release 13.0, V13.0.88"
        /*0030*/ 	.string	"Build cuda_13.0.r13.0/compiler.36424714_0"
        /*0030*/ 	.string	"-arch sm_90a -m 64 "



//--------------------- .note.nv.cuinfo           --------------------------
	.section	.note.nv.cuinfo,"",@"SHT_NOTE"
	.sectionflags	@"SHF_NOTE_NV_CUINFO"
        /*0018*/ 	.short	0x0002
        /*001a*/ 	.short	0x005a
        /*001c*/ 	.short	0x0082
	.zero		2


//--------------------- .nv.info                  --------------------------
	.section	.nv.info,"",@"SHT_CUDA_INFO"
	.align	4


	//----- nvinfo : EIATTR_REGCOUNT
	.align		4
        /*0000*/ 	.byte	0x04, 0x2f
        /*0002*/ 	.short	(.L_15 - .L_14)
	.align		4
.L_14:
        /*0004*/ 	.word	index@(_ZN7cutlass13device_kernelINS_4gemm6kernel13GemmUniversalIN4cute5tupleIJiiiiEEENS1_10collective13CollectiveMmaINS1_34MainloopSm90TmaGmmaWarpSpecializedILi9ENS5_IJNS4_1CILi1EEESB_SB_EEENS1_35KernelTmaWarpSpecializedCooperativeEEENS5_IJNSA_ILi128EEENSA_ILi256EEENSA_ILi64EEEEEEaNS5_IJlSB_lEEEaSJ_NS4_8TiledMMAINS4_8MMA_AtomIJNS4_4SM904GMMA27MMA_64x256x32_S32S8S8_SS_TNEEEENS4_6LayoutINS5_IJNSA_ILi2EEESB_SB_EEENS5_IJSB_NSA_ILi0EEEST_EEEEENS5_IJNS4_10UnderscoreESW_SW_EEEEENS4_13SM90_TMA_LOADENS4_14ComposedLayoutINS4_7SwizzleILi2ELi4ELi3EEENS4_18smem_ptr_flag_bitsILi8EEENSQ_INS5_IJNSA_ILi8EEESH_EEENS5_IJSH_SB_EEEEEEEvNS4_8identityESZ_S19_vS1A_EENS_8epilogue10collective6detail29Sm90TmaWarpSpecializedAdapterINS1D_15DefaultEpilogueIaSJ_SJ_NS1C_6thread17LinearCombinationIaLi1EiiLNS1H_9ScaleType4KindE0ELNS_15FloatRoundStyleE2EaEENS1_15EpilogueDefaultEEEEEvvEEEEvNT_6ParamsE)
        /*0008*/ 	.word	0x000000a8


	//----- nvinfo : EIATTR_FRAME_SIZE
	.align		4
.L_15:
        /*000c*/ 	.byte	0x04, 0x11
        /*000e*/ 	.short	(.L_17 - .L_16)
	.align		4
.L_16:
        /*0010*/ 	.word	index@(_ZN7cutlass13device_kernelINS_4gemm6kernel13GemmUniversalIN4cute5tupleIJiiiiEEENS1_10collective13CollectiveMmaINS1_34MainloopSm90TmaGmmaWarpSpecializedILi9ENS5_IJNS4_1CILi1EEESB_SB_EEENS1_35KernelTmaWarpSpecializedCooperativeEEENS5_IJNSA_ILi128EEENSA_ILi256EEENSA_ILi64EEEEEEaNS5_IJlSB_lEEEaSJ_NS4_8TiledMMAINS4_8MMA_AtomIJNS4_4SM904GMMA27MMA_64x256x32_S32S8S8_SS_TNEEEENS4_6LayoutINS5_IJNSA_ILi2EEESB_SB_EEENS5_IJSB_NSA_ILi0EEEST_EEEEENS5_IJNS4_10UnderscoreESW_SW_EEEEENS4_13SM90_TMA_LOADENS4_14ComposedLayoutINS4_7SwizzleILi2ELi4ELi3EEENS4_18smem_ptr_flag_bitsILi8EEENSQ_INS5_IJNSA_ILi8EEESH_EEENS5_IJSH_SB_EEEEEEEvNS4_8identityESZ_S19_vS1A_EENS_8epilogue10collective6detail29Sm90TmaWarpSpecializedAdapterINS1D_15DefaultEpilogueIaSJ_SJ_NS1C_6thread17LinearCombinationIaLi1EiiLNS1H_9ScaleType4KindE0ELNS_15FloatRoundStyleE2EaEENS1_15EpilogueDefaultEEEEEvvEEEEvNT_6ParamsE)
        /*0014*/ 	.word	0x00000000


	//----- nvinfo : EIATTR_MIN_STACK_SIZE
	.align		4
.L_17:
        /*0018*/ 	.byte	0x04, 0x12
        /*001a*/ 	.short	(.L_19 - .L_18)
	.align		4
.L_18:
        /*001c*/ 	.word	index@(_ZN7cutlass13device_kernelINS_4gemm6kernel13GemmUniversalIN4cute5tupleIJiiiiEEENS1_10collective13CollectiveMmaINS1_34MainloopSm90TmaGmmaWarpSpecializedILi9ENS5_IJNS4_1CILi1EEESB_SB_EEENS1_35KernelTmaWarpSpecializedCooperativeEEENS5_IJNSA_ILi128EEENSA_ILi256EEENSA_ILi64EEEEEEaNS5_IJlSB_lEEEaSJ_NS4_8TiledMMAINS4_8MMA_AtomIJNS4_4SM904GMMA27MMA_64x256x32_S32S8S8_SS_TNEEEENS4_6LayoutINS5_IJNSA_ILi2EEESB_SB_EEENS5_IJSB_NSA_ILi0EEEST_EEEEENS5_IJNS4_10UnderscoreESW_SW_EEEEENS4_13SM90_TMA_LOADENS4_14ComposedLayoutINS4_7SwizzleILi2ELi4ELi3EEENS4_18smem_ptr_flag_bitsILi8EEENSQ_INS5_IJNSA_ILi8EEESH_EEENS5_IJSH_SB_EEEEEEEvNS4_8identityESZ_S19_vS1A_EENS_8epilogue10collective6detail29Sm90TmaWarpSpecializedAdapterINS1D_15DefaultEpilogueIaSJ_SJ_NS1C_6thread17LinearCombinationIaLi1EiiLNS1H_9ScaleType4KindE0ELNS_15FloatRoundStyleE2EaEENS1_15EpilogueDefaultEEEEEvvEEEEvNT_6ParamsE)
        /*0020*/ 	.word	0x00000000
.L_19:


//--------------------- .nv.compat                --------------------------
	.section	.nv.compat,"",@"SHT_CUDA_COMPAT_INFO"
	.align	4
        /*0000*/ 	.byte	0x02, 0x09, 0x01, 0x00, 0x02, 0x02, 0x04, 0x00, 0x02, 0x05, 0x05, 0x00, 0x03, 0x07, 0x01, 0x01
        /*0010*/ 	.byte	0x02, 0x03, 0x01, 0x00, 0x02, 0x06, 0x01, 0x00, 0x04, 0x0b, 0x08, 0x00, 0x00, 0x00, 0x00, 0x00
        /*0020*/ 	.byte	0x00, 0x00, 0x00, 0x00


//--------------------- .nv.info._ZN7cutlass13device_kernelINS_4gemm6kernel13GemmUniversalIN4cute5tupleIJiiiiEEENS1_10collective13CollectiveMmaINS1_34MainloopSm90TmaGmmaWarpSpecializedILi9ENS5_IJNS4_1CILi1EEESB_SB_EEENS1_35KernelTmaWarpSpecializedCooperativeEEENS5_IJNSA_ILi128EEENSA_ILi256EEENSA_ILi64EEEEEEaNS5_IJlSB_lEEEaSJ_NS4_8TiledMMAINS4_8MMA_AtomIJNS4_4SM904GMMA27MMA_64x256x32_S32S8S8_SS_TNEEEENS4_6LayoutINS5_IJNSA_ILi2EEESB_SB_EEENS5_IJSB_NSA_ILi0EEEST_EEEEENS5_IJNS4_10UnderscoreESW_SW_EEEEENS4_13SM90_TMA_LOADENS4_14ComposedLayoutINS4_7SwizzleILi2ELi4ELi3EEENS4_18smem_ptr_flag_bitsILi8EEENSQ_INS5_IJNSA_ILi8EEESH_EEENS5_IJSH_SB_EEEEEEEvNS4_8identityESZ_S19_vS1A_EENS_8epilogue10collective6detail29Sm90TmaWarpSpecializedAdapterINS1D_15DefaultEpilogueIaSJ_SJ_NS1C_6thread17LinearCombinationIaLi1EiiLNS1H_9ScaleType4KindE0ELNS_15FloatRoundStyleE2EaEENS1_15EpilogueDefaultEEEEEvvEEEEvNT_6ParamsE --------------------------
	.section	.nv.info._ZN7cutlass13device_kernelINS_4gemm6kernel13GemmUniversalIN4cute5tupleIJiiiiEEENS1_10collective13CollectiveMmaINS1_34MainloopSm90TmaGmmaWarpSpecializedILi9ENS5_IJNS4_1CILi1EEESB_SB_EEENS1_35KernelTmaWarpSpecializedCooperativeEEENS5_IJNSA_ILi128EEENSA_ILi256EEENSA_ILi64EEEEEEaNS5_IJlSB_lEEEaSJ_NS4_8TiledMMAINS4_8MMA_AtomIJNS4_4SM904GMMA27MMA_64x256x32_S32S8S8_SS_TNEEEENS4_6LayoutINS5_IJNSA_ILi2EEESB_SB_EEENS5_IJSB_NSA_ILi0EEEST_EEEEENS5_IJNS4_10UnderscoreESW_SW_EEEEENS4_13SM90_TMA_LOADENS4_14ComposedLayoutINS4_7SwizzleILi2ELi4ELi3EEENS4_18smem_ptr_flag_bitsILi8EEENSQ_INS5_IJNSA_ILi8EEESH_EEENS5_IJSH_SB_EEEEEEEvNS4_8identityESZ_S19_vS1A_EENS_8epilogue10collective6detail29Sm90TmaWarpSpecializedAdapterINS1D_15DefaultEpilogueIaSJ_SJ_NS1C_6thread17LinearCombinationIaLi1EiiLNS1H_9ScaleType4KindE0ELNS_15FloatRoundStyleE2EaEENS1_15EpilogueDefaultEEEEEvvEEEEvNT_6ParamsE,"",@"SHT_CUDA_INFO"
	.sectionflags	@""
	.align	4


	//----- nvinfo : EIATTR_CUDA_API_VERSION
	.align		4
        /*0000*/ 	.byte	0x04, 0x37
        /*0002*/ 	.short	(.L_21 - .L_20)
.L_20:
        /*0004*/ 	.word	0x00000082


	//----- nvinfo : EIATTR_KPARAM_INFO
	.align		4
.L_21:
        /*0008*/ 	.byte	0x04, 0x17
        /*000a*/ 	.short	(.L_23 - .L_22)
.L_22:
        /*000c*/ 	.word	0x00000000
        /*0010*/ 	.short	0x0000
        /*0012*/ 	.short	0x0070
        /*0014*/ 	.byte	0x00, 0xf0, 0x01, 0x10


	//----- nvinfo : EIATTR_SPARSE_MMA_MASK
	.align		4
.L_23:
        /*0018*/ 	.byte	0x03, 0x50
        /*001a*/ 	.short	0x0000


	//----- nvinfo : EIATTR_MAXREG_COUNT
	.align		4
        /*001c*/ 	.byte	0x03, 0x1b
        /*001e*/ 	.short	0x00a8


	//----- nvinfo : EIATTR_NUM_BARRIERS
	.align		4
        /*0020*/ 	.byte	0x02, 0x4c
        /*0022*/ 	.byte	0x01
	.zero		1


	//----- nvinfo : EIATTR_EXTERNS
	.align		4
        /*0024*/ 	.byte	0x04, 0x0f
        /*0026*/ 	.short	(.L_25 - .L_24)


	//   ....[0]....
	.align		4
.L_24:
        /*0028*/ 	.word	index@(__assertfail)


	//----- nvinfo : EIATTR_MERCURY_ISA_VERSION
	.align		4
.L_25:
        /*002c*/ 	.byte	0x03, 0x5f
        /*002e*/ 	.short	0x0101


	//----- nvinfo : EIATTR_INT_WARP_WIDE_INSTR_OFFSETS
	.align		4
        /*0030*/ 	.byte	0x04, 0x31
        /*0032*/ 	.short	(.L_27 - .L_26)


	//   ....[0]....
.L_26:
        /*0034*/ 	.word	0x00000480


	//   ....[1]....
        /*0038*/ 	.word	0x000004b0


	//   ....[2]....
        /*003c*/ 	.word	0x00000590


	//----- nvinfo : EIATTR_COOP_GROUP_MASK_REGIDS
	.align		4
.L_27:
        /*0040*/ 	.byte	0x04, 0x29
        /*0042*/ 	.short	(.L_29 - .L_28)


	//   ....[0]....
.L_28:
        /*0044*/ 	.word	0xffffffff


	//   ....[1]....
        /*0048*/ 	.word	0xffffffff


	//   ....[2]....
        /*004c*/ 	.word	0xffffffff


	//   ....[3]....
        /*0050*/ 	.word	0xffffffff


	//   ....[4]....
        /*0054*/ 	.word	0xffffffff


	//----- nvinfo : EIATTR_COOP_GROUP_INSTR_OFFSETS
	.align		4
.L_29:
        /*0058*/ 	.byte	0x04, 0x28
        /*005a*/ 	.short	(.L_31 - .L_30)


	//   ....[0]....
.L_30:
        /*005c*/ 	.word	0x00000060


	//   ....[1]....
        /*0060*/ 	.word	0x00000070


	//   ....[2]....
        /*0064*/ 	.word	0x00000130


	//   ....[3]....
        /*0068*/ 	.word	0x00000390


	//   ....[4]....
        /*006c*/ 	.word	0x00001040


	//----- nvinfo : EIATTR_REG_RECONFIG
	.align		4
.L_31:
        /*0070*/ 	.byte	0x01, 0x54
	.zero		2


	//----- nvinfo : EIATTR_SYSCALL_OFFSETS
	.align		4
        /*0074*/ 	.byte	0x04, 0x46
        /*0076*/ 	.short	(.L_33 - .L_32)


	//   ....[0]....
.L_32:
        /*0078*/ 	.word	0x00001200


	//----- nvinfo : EIATTR_MBARRIER_INSTR_OFFSETS
	.align		4
.L_33:
        /*007c*/ 	.byte	0x04, 0x39
        /*007e*/ 	.short	(.L_35 - .L_34)


	//   ....[0]....
.L_34:
        /*0080*/ 	.word	0x00000250
        /*0084*/ 	.word	0x000000ff
        /*0088*/ 	.word	0x00000000
        /*008c*/ 	.short	0x0100
        /*008e*/ 	.byte	0x08
	.zero		1


	//   ....[1]....
        /*0090*/ 	.word	0x00000260
        /*0094*/ 	.word	0x000000ff
        /*0098*/ 	.word	0x00000048
        /*009c*/ 	.short	0x0100
        /*009e*/ 	.byte	0x08
	.zero		1


	//   ....[2]....
        /*00a0*/ 	.word	0x00000270
        /*00a4*/ 	.word	0x000000ff
        /*00a8*/ 	.word	0x00000008
        /*00ac*/ 	.short	0x0100
        /*00ae*/ 	.byte	0x08
	.zero		1


	//   ....[3]....
        /*00b0*/ 	.word	0x00000280
        /*00b4*/ 	.word	0x000000ff
        /*00b8*/ 	.word	0x00000050
        /*00bc*/ 	.short	0x0100
        /*00be*/ 	.byte	0x08
	.zero		1


	//   ....[4]....
        /*00c0*/ 	.word	0x00000290
        /*00c4*/ 	.word	0x000000ff
        /*00c8*/ 	.word	0x00000010
        /*00cc*/ 	.short	0x0100
        /*00ce*/ 	.byte	0x08
	.zero		1


	//   ....[5]....
        /*00d0*/ 	.word	0x000002a0
        /*00d4*/ 	.word	0x000000ff
        /*00d8*/ 	.word	0x00000058
        /*00dc*/ 	.short	0x0100
        /*00de*/ 	.byte	0x08
	.zero		1


	//   ....[6]....
        /*00e0*/ 	.word	0x000002b0
        /*00e4*/ 	.word	0x000000ff
        /*00e8*/ 	.word	0x00000018
        /*00ec*/ 	.short	0x0100
        /*00ee*/ 	.byte	0x08
	.zero		1


	//   ....[7]....
        /*00f0*/ 	.word	0x000002c0
        /*00f4*/ 	.word	0x000000ff
        /*00f8*/ 	.word	0x00000060
        /*00fc*/ 	.short	0x0100
        /*00fe*/ 	.byte	0x08
	.zero		1


	//   ....[8]....
        /*0100*/ 	.word	0x000002d0
        /*0104*/ 	.word	0x000000ff
        /*0108*/ 	.word	0x00000020
        /*010c*/ 	.short	0x0100
        /*010e*/ 	.byte	0x08
	.zero		1


	//   ....[9]....
        /*0110*/ 	.word	0x000002e0
        /*0114*/ 	.word	0x000000ff
        /*0118*/ 	.word	0x00000068
        /*011c*/ 	.short	0x0100
        /*011e*/ 	.byte	0x08
	.zero		1


	//   ....[10]....
        /*0120*/ 	.word	0x000002f0
        /*0124*/ 	.word	0x000000ff
        /*0128*/ 	.word	0x00000028
        /*012c*/ 	.short	0x0100
        /*012e*/ 	.byte	0x08
	.zero		1


	//   ....[11]....
        /*0130*/ 	.word	0x00000300
        /*0134*/ 	.word	0x000000ff
        /*0138*/ 	.word	0x00000070
        /*013c*/ 	.short	0x0100
        /*013e*/ 	.byte	0x08
	.zero		1


	//   ....[12]....
        /*0140*/ 	.word	0x00000310
        /*0144*/ 	.word	0x000000ff
        /*0148*/ 	.word	0x00000030
        /*014c*/ 	.short	0x0100
        /*014e*/ 	.byte	0x08
	.zero		1


	//   ....[13]....
        /*0150*/ 	.word	0x00000320
        /*0154*/ 	.word	0x000000ff
        /*0158*/ 	.word	0x00000078
        /*015c*/ 	.short	0x0100
        /*015e*/ 	.byte	0x08
	.zero		1


	//   ....[14]....
        /*0160*/ 	.word	0x00000330
        /*0164*/ 	.word	0x000000ff
        /*0168*/ 	.word	0x00000038
        /*016c*/ 	.short	0x0100
        /*016e*/ 	.byte	0x08
	.zero		1


	//   ....[15]....
        /*0170*/ 	.word	0x00000340
        /*0174*/ 	.word	0x000000ff
        /*0178*/ 	.word	0x00000080
        /*017c*/ 	.short	0x0100
        /*017e*/ 	.byte	0x08
	.zero		1


	//   ....[16]....
        /*0180*/ 	.word	0x00000350
        /*0184*/ 	.word	0x000000ff
        /*0188*/ 	.word	0x00000040
        /*018c*/ 	.short	0x0100
        /*018e*/ 	.byte	0x08
	.zero		1


	//   ....[17]....
        /*0190*/ 	.word	0x00000360
        /*0194*/ 	.word	0x000000ff
        /*0198*/ 	.word	0x00000088
        /*019c*/ 	.short	0x0100
        /*019e*/ 	.byte	0x08
	.zero		1


	//   ....[18]....
        /*01a0*/ 	.word	0x00000600
        /*01a4*/ 	.word	0x000000ff
        /*01a8*/ 	.word	0x000000a0
        /*01ac*/ 	.short	0x0100
        /*01ae*/ 	.byte	0x06
	.zero		1


	//   ....[19]....
        /*01b0*/ 	.word	0x00000660
        /*01b4*/ 	.word	0x000000ff
        /*01b8*/ 	.word	0x000000a8
        /*01bc*/ 	.short	0x0100
        /*01be*/ 	.byte	0x06
	.zero		1


	//   ....[20]....
        /*01c0*/ 	.word	0x000012d0
        /*01c4*/ 	.word	0x00000003
        /*01c8*/ 	.word	0x00000000
        /*01cc*/ 	.short	0x010a
        /*01ce*/ 	.byte	0x3f
	.zero		1


	//   ....[21]....
        /*01d0*/ 	.word	0x00001310
        /*01d4*/ 	.word	0x00000003
        /*01d8*/ 	.word	0x00000000
        /*01dc*/ 	.short	0x010a
        /*01de*/ 	.byte	0x3f
	.zero		1


	//   ....[22]....
        /*01e0*/ 	.word	0x000015e0
        /*01e4*/ 	.word	0x00000005
        /*01e8*/ 	.word	0x00000000
        /*01ec*/ 	.short	0x010a
        /*01ee*/ 	.byte	0x3f
	.zero		1


	//   ....[23]....
        /*01f0*/ 	.word	0x00001620
        /*01f4*/ 	.word	0x00000005
        /*01f8*/ 	.word	0x00000000
        /*01fc*/ 	.short	0x010a
        /*01fe*/ 	.byte	0x3f
	.zero		1


	//   ....[24]....
        /*0200*/ 	.word	0x00001780
        /*0204*/ 	.word	0x00000004
        /*0208*/ 	.word	0x00000000
        /*020c*/ 	.short	0x0101
        /*020e*/ 	.byte	0x3f
	.zero		1


	//   ....[25]....
        /*0210*/ 	.word	0x00001960
        /*0214*/ 	.word	0x00000000
        /*0218*/ 	.word	0x00000000
        /*021c*/ 	.short	0x0101
        /*021e*/ 	.byte	0x3f
	.zero		1


	//   ....[26]....
        /*0220*/ 	.word	0x00008ef0
        /*0224*/ 	.word	0x0000000e
        /*0228*/ 	.word	0x00000048
        /*022c*/ 	.short	0x010a
        /*022e*/ 	.byte	0x3f
	.zero		1


	//   ....[27]....
        /*0230*/ 	.word	0x00009270
        /*0234*/ 	.word	0x00000006
        /*0238*/ 	.word	0x000000a8
        /*023c*/ 	.short	0x0101
        /*023e*/ 	.byte	0x3f
	.zero		1


	//   ....[28]....
        /*0240*/ 	.word	0x000099a0
        /*0244*/ 	.word	0x00000007
        /*0248*/ 	.word	0x00000000
        /*024c*/ 	.short	0x010a
        /*024e*/ 	.byte	0x3f
	.zero		1


	//   ....[29]....
        /*0250*/ 	.word	0x00009a20
        /*0254*/ 	.word	0x00000009
        /*0258*/ 	.word	0x00000000
        /*025c*/ 	.short	0x010a
        /*025e*/ 	.byte	0x3f
	.zero		1


	//   ....[30]....
        /*0260*/ 	.word	0x00009ab0
        /*0264*/ 	.word	0x00000006
        /*0268*/ 	.word	0x00000000
        /*026c*/ 	.short	0x010a
        /*026e*/ 	.byte	0x3f
	.zero		1


	//   ....[31]....
        /*0270*/ 	.word	0x00009b40
        /*0274*/ 	.word	0x00000009
        /*0278*/ 	.word	0x00000000
        /*027c*/ 	.short	0x010a
        /*027e*/ 	.byte	0x3f
	.zero		1


	//   ....[32]....
        /*0280*/ 	.word	0x00009bd0
        /*0284*/ 	.word	0x00000006
        /*0288*/ 	.word	0x00000000
        /*028c*/ 	.short	0x010a
        /*028e*/ 	.byte	0x3f
	.zero		1


	//   ....[33]....
        /*0290*/ 	.word	0x00009c60
        /*0294*/ 	.word	0x00000009
        /*0298*/ 	.word	0x00000000
        /*029c*/ 	.short	0x010a
        /*029e*/ 	.byte	0x3f
	.zero		1


	//   ....[34]....
        /*02a0*/ 	.word	0x00009cf0
        /*02a4*/ 	.word	0x00000006
        /*02a8*/ 	.word	0x00000000
        /*02ac*/ 	.short	0x010a
        /*02ae*/ 	.byte	0x3f
	.zero		1


	//   ....[35]....
        /*02b0*/ 	.word	0x00009d80
        /*02b4*/ 	.word	0x00000009
        /*02b8*/ 	.word	0x00000000
        /*02bc*/ 	.short	0x010a
        /*02be*/ 	.byte	0x3f
	.zero		1


	//   ....[36]....
        /*02c0*/ 	.word	0x00009e10
        /*02c4*/ 	.word	0x00000003
        /*02c8*/ 	.word	0x00000000
        /*02cc*/ 	.short	0x010a
        /*02ce*/ 	.byte	0x3f
	.zero		1


	//   ....[37]....
        /*02d0*/ 	.word	0x00009e70
        /*02d4*/ 	.word	0x00000003
        /*02d8*/ 	.word	0x00000000
        /*02dc*/ 	.short	0x010a
        /*02de*/ 	.byte	0x3f
	.zero		1


	//   ....[38]....
        /*02e0*/ 	.word	0x00009ec0
        /*02e4*/ 	.word	0x00000005
        /*02e8*/ 	.word	0x00000000
        /*02ec*/ 	.short	0x010a
        /*02ee*/ 	.byte	0x3f
	.zero		1


	//   ....[39]....
        /*02f0*/ 	.word	0x00009f90
        /*02f4*/ 	.word	0x0000000e
        /*02f8*/ 	.word	0x00000048
        /*02fc*/ 	.short	0x010a
        /*02fe*/ 	.byte	0x3f
	.zero		1


	//   ....[40]....
        /*0300*/ 	.word	0x0000a060
        /*0304*/ 	.word	0x00000007
        /*0308*/ 	.word	0x00000000
        /*030c*/ 	.short	0x010a
        /*030e*/ 	.byte	0x3f
	.zero		1


	//   ....[41]....
        /*0310*/ 	.word	0x0000a0b0
        /*0314*/ 	.word	0x00000009
        /*0318*/ 	.word	0x00000000
        /*031c*/ 	.short	0x010a
        /*031e*/ 	.byte	0x3f
	.zero		1


	//   ....[42]....
        /*0320*/ 	.word	0x0000a100
        /*0324*/ 	.word	0x00000006
        /*0328*/ 	.word	0x00000000
        /*032c*/ 	.short	0x010a
        /*032e*/ 	.byte	0x3f
	.zero		1


	//   ....[43]....
        /*0330*/ 	.word	0x0000a150
        /*0334*/ 	.word	0x00000009
        /*0338*/ 	.word	0x00000000
        /*033c*/ 	.short	0x010a
        /*033e*/ 	.byte	0x3f
	.zero		1


	//   ....[44]....
        /*0340*/ 	.word	0x0000a1a0
        /*0344*/ 	.word	0x00000006
        /*0348*/ 	.word	0x00000000
        /*034c*/ 	.short	0x010a
        /*034e*/ 	.byte	0x3f
	.zero		1


	//   ....[45]....
        /*0350*/ 	.word	0x0000a1f0
        /*0354*/ 	.word	0x00000009
        /*0358*/ 	.word	0x00000000
        /*035c*/ 	.short	0x010a
        /*035e*/ 	.byte	0x3f
	.zero		1


	//   ....[46]....
        /*0360*/ 	.word	0x0000a240
        /*0364*/ 	.word	0x00000006
        /*0368*/ 	.word	0x00000000
        /*036c*/ 	.short	0x010a
        /*036e*/ 	.byte	0x3f
	.zero		1


	//   ....[47]....
        /*0370*/ 	.word	0x0000a290
        /*0374*/ 	.word	0x00000009
        /*0378*/ 	.word	0x00000000
        /*037c*/ 	.short	0x010a
        /*037e*/ 	.byte	0x3f
	.zero		1


	//----- nvinfo : EIATTR_NUM_MBARRIERS
	.align		4
.L_35:
        /*0380*/ 	.byte	0x03, 0x38
        /*0382*/ 	.short	0x0014


	//----- nvinfo : EIATTR_EXIT_INSTR_OFFSETS
	.align		4
        /*0384*/ 	.byte	0x04, 0x1c
        /*0386*/ 	.short	(.L_37 - .L_36)


	//   ....[0]....
.L_36:
        /*0388*/ 	.word	0x000006b0


	//   ....[1]....
        /*038c*/ 	.word	0x00000f80


	//   ....[2]....
        /*0390*/ 	.word	0x00008560


	//   ....[3]....
        /*0394*/ 	.word	0x00008b90


	//   ....[4]....
        /*0398*/ 	.word	0x00009e60


	//----- nvinfo : EIATTR_MAX_THREADS
	.align		4
.L_37:
        /*039c*/ 	.byte	0x04, 0x05
        /*039e*/ 	.short	(.L_39 - .L_38)
.L_38:
        /*03a0*/ 	.word	0x00000180
        /*03a4*/ 	.word	0x00000001
        /*03a8*/ 	.word	0x00000001


	//----- nvinfo : EIATTR_CRS_STACK_SIZE
	.align		4
.L_39:
        /*03ac*/ 	.byte	0x04, 0x1e
        /*03ae*/ 	.short	(.L_41 - .L_40)
.L_40:
        /*03b0*/ 	.word	0x00000000


	//----- nvinfo : EIATTR_CBANK_PARAM_SIZE
	.align		4
.L_41:
        /*03b4*/ 	.byte	0x03, 0x19
        /*03b6*/ 	.short	0x0470


	//----- nvinfo : EIATTR_PARAM_CBANK
	.align		4
        /*03b8*/ 	.byte	0x04, 0x0a
        /*03ba*/ 	.short	(.L_43 - .L_42)
	.align		4
.L_42:
        /*03bc*/ 	.word	index@(.nv.constant0._ZN7cutlass13device_kernelINS_4gemm6kernel13GemmUniversalIN4cute5tupleIJiiiiEEENS1_10collective13CollectiveMmaINS1_34MainloopSm90TmaGmmaWarpSpecializedILi9ENS5_IJNS4_1CILi1EEESB_SB_EEENS1_35KernelTmaWarpSpecializedCooperativeEEENS5_IJNSA_ILi128EEENSA_ILi256EEENSA_ILi64EEEEEEaNS5_IJlSB_lEEEaSJ_NS4_8TiledMMAINS4_8MMA_AtomIJNS4_4SM904GMMA27MMA_64x256x32_S32S8S8_SS_TNEEEENS4_6LayoutINS5_IJNSA_ILi2EEESB_SB_EEENS5_IJSB_NSA_ILi0EEEST_EEEEENS5_IJNS4_10UnderscoreESW_SW_EEEEENS4_13SM90_TMA_LOADENS4_14ComposedLayoutINS4_7SwizzleILi2ELi4ELi3EEENS4_18smem_ptr_flag_bitsILi8EEENSQ_INS5_IJNSA_ILi8EEESH_EEENS5_IJSH_SB_EEEEEEEvNS4_8identityESZ_S19_vS1A_EENS_8epilogue10collective6detail29Sm90TmaWarpSpecializedAdapterINS1D_15DefaultEpilogueIaSJ_SJ_NS1C_6thread17LinearCombinationIaLi1EiiLNS1H_9ScaleType4KindE0ELNS_15FloatRoundStyleE2EaEENS1_15EpilogueDefaultEEEEEvvEEEEvNT_6ParamsE)
        /*03c0*/ 	.short	0x0210
        /*03c2*/ 	.short	0x0470


	//----- nvinfo : EIATTR_SW_WAR
	.align		4
.L_43:
        /*03c4*/ 	.byte	0x04, 0x36
        /*03c6*/ 	.short	(.L_45 - .L_44)
.L_44:
        /*03c8*/ 	.word	0x00000008
.L_45:


//--------------------- .nv.callgraph             --------------------------
	.section	.nv.callgraph,"",@"SHT_CUDA_CALLGRAPH"
	.align	4
	.sectionentsize	8
	.align		4
        /*0000*/ 	.word	0x00000000
	.align		4
        /*0004*/ 	.word	0xffffffff
	.align		4
        /*0008*/ 	.word	index@(_ZN7cutlass13device_kernelINS_4gemm6kernel13GemmUniversalIN4cute5tupleIJiiiiEEENS1_10collective13CollectiveMmaINS1_34MainloopSm90TmaGmmaWarpSpecializedILi9ENS5_IJNS4_1CILi1EEESB_SB_EEENS1_35KernelTmaWarpSpecializedCooperativeEEENS5_IJNSA_ILi128EEENSA_ILi256EEENSA_ILi64EEEEEEaNS5_IJlSB_lEEEaSJ_NS4_8TiledMMAINS4_8MMA_AtomIJNS4_4SM904GMMA27MMA_64x256x32_S32S8S8_SS_TNEEEENS4_6LayoutINS5_IJNSA_ILi2EEESB_SB_EEENS5_IJSB_NSA_ILi0EEEST_EEEEENS5_IJNS4_10UnderscoreESW_SW_EEEEENS4_13SM90_TMA_LOADENS4_14ComposedLayoutINS4_7SwizzleILi2ELi4ELi3EEENS4_18smem_ptr_flag_bitsILi8EEENSQ_INS5_IJNSA_ILi8EEESH_EEENS5_IJSH_SB_EEEEEEEvNS4_8identityESZ_S19_vS1A_EENS_8epilogue10collective6detail29Sm90TmaWarpSpecializedAdapterINS1D_15DefaultEpilogueIaSJ_SJ_NS1C_6thread17LinearCombinationIaLi1EiiLNS1H_9ScaleType4KindE0ELNS_15FloatRoundStyleE2EaEENS1_15EpilogueDefaultEEEEEvvEEEEvNT_6ParamsE)
	.align		4
        /*000c*/ 	.word	index@(__assertfail)
	.align		4
        /*0010*/ 	.word	0x00000000
	.align		4
        /*0014*/ 	.word	0xfffffffe
	.align		4
        /*0018*/ 	.word	0x00000000
	.align		4
        /*001c*/ 	.word	0xfffffffd
	.align		4
        /*0020*/ 	.word	0x00000000
	.align		4
        /*0024*/ 	.word	0xfffffffc


//--------------------- .nv.constant4             --------------------------
	.section	.nv.constant4,"a",@progbits
	.align	8
	.align		8
.nv.constant4:
        /*0000*/ 	.dword	__assertfail
	.align		8
        /*0008*/ 	.dword	__unnamed_1
	.align		8
        /*0010*/ 	.dword	_ZN40_INTERNAL_ec4df2c0_4_k_cu_a6488fa8_212344cuda3std3__45__cpo5beginE
	.align		8
        /*0018*/ 	.dword	_ZN40_INTERNAL_ec4df2c0_4_k_cu_a6488fa8_212344cuda3std3__45__cpo3endE
	.align		8
        /*0020*/ 	.dword	_ZN40_INTERNAL_ec4df2c0_4_k_cu_a6488fa8_212344cuda3std3__45__cpo6cbeginE
	.align		8
        /*0028*/ 	.dword	_ZN40_INTERNAL_ec4df2c0_4_k_cu_a6488fa8_212344cuda3std3__45__cpo4cendE
	.align		8
        /*0030*/ 	.dword	_ZN40_INTERNAL_ec4df2c0_4_k_cu_a6488fa8_212344cuda3std3__442_GLOBAL__N__ec4df2c0_4_k_cu_a6488fa8_212346ignoreE
	.align		8
        /*0038*/ 	.dword	_ZN40_INTERNAL_ec4df2c0_4_k_cu_a6488fa8_212344cuda3std3__419piecewise_constructE
	.align		8
        /*0040*/ 	.dword	_ZN40_INTERNAL_ec4df2c0_4_k_cu_a6488fa8_212344cuda3std3__48in_placeE
	.align		8
        /*0048*/ 	.dword	_ZN40_INTERNAL_ec4df2c0_4_k_cu_a6488fa8_212344cuda3std6ranges3__45__cpo4swapE
	.align		8
        /*0050*/ 	.dword	_ZN40_INTERNAL_ec4df2c0_4_k_cu_a6488fa8_212344cuda3std6ranges3__45__cpo9iter_moveE
	.align		8
        /*0058*/ 	.dword	_ZN40_INTERNAL_ec4df2c0_4_k_cu_a6488fa8_212344cute7productE
	.align		8
        /*0060*/ 	.dword	_ZN40_INTERNAL_ec4df2c0_4_k_cu_a6488fa8_212344cute1_E
	.align		8
        /*0068*/ 	.dword	$str$22
	.align		8
        /*0070*/ 	.dword	$str$23


//--------------------- .text._ZN7cutlass13device_kernelINS_4gemm6kernel13GemmUniversalIN4cute5tupleIJiiiiEEENS1_10collective13CollectiveMmaINS1_34MainloopSm90TmaGmmaWarpSpecializedILi9ENS5_IJNS4_1CILi1EEESB_SB_EEENS1_35KernelTmaWarpSpecializedCooperativeEEENS5_IJNSA_ILi128EEENSA_ILi256EEENSA_ILi64EEEEEEaNS5_IJlSB_lEEEaSJ_NS4_8TiledMMAINS4_8MMA_AtomIJNS4_4SM904GMMA27MMA_64x256x32_S32S8S8_SS_TNEEEENS4_6LayoutINS5_IJNSA_ILi2EEESB_SB_EEENS5_IJSB_NSA_ILi0EEEST_EEEEENS5_IJNS4_10UnderscoreESW_SW_EEEEENS4_13SM90_TMA_LOADENS4_14ComposedLayoutINS4_7SwizzleILi2ELi4ELi3EEENS4_18smem_ptr_flag_bitsILi8EEENSQ_INS5_IJNSA_ILi8EEESH_EEENS5_IJSH_SB_EEEEEEEvNS4_8identityESZ_S19_vS1A_EENS_8epilogue10collective6detail29Sm90TmaWarpSpecializedAdapterINS1D_15DefaultEpilogueIaSJ_SJ_NS1C_6thread17LinearCombinationIaLi1EiiLNS1H_9ScaleType4KindE0ELNS_15FloatRoundStyleE2EaEENS1_15EpilogueDefaultEEEEEvvEEEEvNT_6ParamsE --------------------------
	.section	.text._ZN7cutlass13device_kernelINS_4gemm6kernel13GemmUniversalIN4cute5tupleIJiiiiEEENS1_10collective13CollectiveMmaINS1_34MainloopSm90TmaGmmaWarpSpecializedILi9ENS5_IJNS4_1CILi1EEESB_SB_EEENS1_35KernelTmaWarpSpecializedCooperativeEEENS5_IJNSA_ILi128EEENSA_ILi256EEENSA_ILi64EEEEEEaNS5_IJlSB_lEEEaSJ_NS4_8TiledMMAINS4_8MMA_AtomIJNS4_4SM904GMMA27MMA_64x256x32_S32S8S8_SS_TNEEEENS4_6LayoutINS5_IJNSA_ILi2EEESB_SB_EEENS5_IJSB_NSA_ILi0EEEST_EEEEENS5_IJNS4_10UnderscoreESW_SW_EEEEENS4_13SM90_TMA_LOADENS4_14ComposedLayoutINS4_7SwizzleILi2ELi4ELi3EEENS4_18smem_ptr_flag_bitsILi8EEENSQ_INS5_IJNSA_ILi8EEESH_EEENS5_IJSH_SB_EEEEEEEvNS4_8identityESZ_S19_vS1A_EENS_8epilogue10collective6detail29Sm90TmaWarpSpecializedAdapterINS1D_15DefaultEpilogueIaSJ_SJ_NS1C_6thread17LinearCombinationIaLi1EiiLNS1H_9ScaleType4KindE0ELNS_15FloatRoundStyleE2EaEENS1_15EpilogueDefaultEEEEEvvEEEEvNT_6ParamsE,"ax",@progbits
	.align	128
.text._ZN7cutlass13device_kernelINS_4gemm6kernel13GemmUniversalIN4cute5tupleIJiiiiEEENS1_10collective13CollectiveMmaINS1_34MainloopSm90TmaGmmaWarpSpecializedILi9ENS5_IJNS4_1CILi1EEESB_SB_EEENS1_35KernelTmaWarpSpecializedCooperativeEEENS5_IJNSA_ILi128EEENSA_ILi256EEENSA_ILi64EEEEEEaNS5_IJlSB_lEEEaSJ_NS4_8TiledMMAINS4_8MMA_AtomIJNS4_4SM904GMMA27MMA_64x256x32_S32S8S8_SS_TNEEEENS4_6LayoutINS5_IJNSA_ILi2EEESB_SB_EEENS5_IJSB_NSA_ILi0EEEST_EEEEENS5_IJNS4_10UnderscoreESW_SW_EEEEENS4_13SM90_TMA_LOADENS4_14ComposedLayoutINS4_7SwizzleILi2ELi4ELi3EEENS4_18smem_ptr_flag_bitsILi8EEENSQ_INS5_IJNSA_ILi8EEESH_EEENS5_IJSH_SB_EEEEEEEvNS4_8identityESZ_S19_vS1A_EENS_8epilogue10collective6detail29Sm90TmaWarpSpecializedAdapterINS1D_15DefaultEpilogueIaSJ_SJ_NS1C_6thread17LinearCombinationIaLi1EiiLNS1H_9ScaleType4KindE0ELNS_15FloatRoundStyleE2EaEENS1_15EpilogueDefaultEEEEEvvEEEEvNT_6ParamsE:
        .type           _ZN7cutlass13device_kernelINS_4gemm6kernel13GemmUniversalIN4cute5tupleIJiiiiEEENS1_10collective13CollectiveMmaINS1_34MainloopSm90TmaGmmaWarpSpecializedILi9ENS5_IJNS4_1CILi1EEESB_SB_EEENS1_35KernelTmaWarpSpecializedCooperativeEEENS5_IJNSA_ILi128EEENSA_ILi256EEENSA_ILi64EEEEEEaNS5_IJlSB_lEEEaSJ_NS4_8TiledMMAINS4_8MMA_AtomIJNS4_4SM904GMMA27MMA_64x256x32_S32S8S8_SS_TNEEEENS4_6LayoutINS5_IJNSA_ILi2EEESB_SB_EEENS5_IJSB_NSA_ILi0EEEST_EEEEENS5_IJNS4_10UnderscoreESW_SW_EEEEENS4_13SM90_TMA_LOADENS4_14ComposedLayoutINS4_7SwizzleILi2ELi4ELi3EEENS4_18smem_ptr_flag_bitsILi8EEENSQ_INS5_IJNSA_ILi8EEESH_EEENS5_IJSH_SB_EEEEEEEvNS4_8identityESZ_S19_vS1A_EENS_8epilogue10collective6detail29Sm90TmaWarpSpecializedAdapterINS1D_15DefaultEpilogueIaSJ_SJ_NS1C_6thread17LinearCombinationIaLi1EiiLNS1H_9ScaleType4KindE0ELNS_15FloatRoundStyleE2EaEENS1_15EpilogueDefaultEEEEEvvEEEEvNT_6ParamsE,@function
        .size           _ZN7cutlass13device_kernelINS_4gemm6kernel13GemmUniversalIN4cute5tupleIJiiiiEEENS1_10collective13CollectiveMmaINS1_34MainloopSm90TmaGmmaWarpSpecializedILi9ENS5_IJNS4_1CILi1EEESB_SB_EEENS1_35KernelTmaWarpSpecializedCooperativeEEENS5_IJNSA_ILi128EEENSA_ILi256EEENSA_ILi64EEEEEEaNS5_IJlSB_lEEEaSJ_NS4_8TiledMMAINS4_8MMA_AtomIJNS4_4SM904GMMA27MMA_64x256x32_S32S8S8_SS_TNEEEENS4_6LayoutINS5_IJNSA_ILi2EEESB_SB_EEENS5_IJSB_NSA_ILi0EEEST_EEEEENS5_IJNS4_10UnderscoreESW_SW_EEEEENS4_13SM90_TMA_LOADENS4_14ComposedLayoutINS4_7SwizzleILi2ELi4ELi3EEENS4_18smem_ptr_flag_bitsILi8EEENSQ_INS5_IJNSA_ILi8EEESH_EEENS5_IJSH_SB_EEEEEEEvNS4_8identityESZ_S19_vS1A_EENS_8epilogue10collective6detail29Sm90TmaWarpSpecializedAdapterINS1D_15DefaultEpilogueIaSJ_SJ_NS1C_6thread17LinearCombinationIaLi1EiiLNS1H_9ScaleType4KindE0ELNS_15FloatRoundStyleE2EaEENS1_15EpilogueDefaultEEEEEvvEEEEvNT_6ParamsE,(.L_x_337 - _ZN7cutlass13device_kernelINS_4gemm6kernel13GemmUniversalIN4cute5tupleIJiiiiEEENS1_10collective13CollectiveMmaINS1_34MainloopSm90TmaGmmaWarpSpecializedILi9ENS5_IJNS4_1CILi1EEESB_SB_EEENS1_35KernelTmaWarpSpecializedCooperativeEEENS5_IJNSA_ILi128EEENSA_ILi256EEENSA_ILi64EEEEEEaNS5_IJlSB_lEEEaSJ_NS4_8TiledMMAINS4_8MMA_AtomIJNS4_4SM904GMMA27MMA_64x256x32_S32S8S8_SS_TNEEEENS4_6LayoutINS5_IJNSA_ILi2EEESB_SB_EEENS5_IJSB_NSA_ILi0EEEST_EEEEENS5_IJNS4_10UnderscoreESW_SW_EEEEENS4_13SM90_TMA_LOADENS4_14ComposedLayoutINS4_7SwizzleILi2ELi4ELi3EEENS4_18smem_ptr_flag_bitsILi8EEENSQ_INS5_IJNSA_ILi8EEESH_EEENS5_IJSH_SB_EEEEEEEvNS4_8identityESZ_S19_vS1A_EENS_8epilogue10collective6detail29Sm90TmaWarpSpecializedAdapterINS1D_15DefaultEpilogueIaSJ_SJ_NS1C_6thread17LinearCombinationIaLi1EiiLNS1H_9ScaleType4KindE0ELNS_15FloatRoundStyleE2EaEENS1_15EpilogueDefaultEEEEEvvEEEEvNT_6ParamsE)
        .other          _ZN7cutlass13device_kernelINS_4gemm6kernel13GemmUniversalIN4cute5tupleIJiiiiEEENS1_10collective13CollectiveMmaINS1_34MainloopSm90TmaGmmaWarpSpecializedILi9ENS5_IJNS4_1CILi1EEESB_SB_EEENS1_35KernelTmaWarpSpecializedCooperativeEEENS5_IJNSA_ILi128EEENSA_ILi256EEENSA_ILi64EEEEEEaNS5_IJlSB_lEEEaSJ_NS4_8TiledMMAINS4_8MMA_AtomIJNS4_4SM904GMMA27MMA_64x256x32_S32S8S8_SS_TNEEEENS4_6LayoutINS5_IJNSA_ILi2EEESB_SB_EEENS5_IJSB_NSA_ILi0EEEST_EEEEENS5_IJNS4_10UnderscoreESW_SW_EEEEENS4_13SM90_TMA_LOADENS4_14ComposedLayoutINS4_7SwizzleILi2ELi4ELi3EEENS4_18smem_ptr_flag_bitsILi8EEENSQ_INS5_IJNSA_ILi8EEESH_EEENS5_IJSH_SB_EEEEEEEvNS4_8identityESZ_S19_vS1A_EENS_8epilogue10collective6detail29Sm90TmaWarpSpecializedAdapterINS1D_15DefaultEpilogueIaSJ_SJ_NS1C_6thread17LinearCombinationIaLi1EiiLNS1H_9ScaleType4KindE0ELNS_15FloatRoundStyleE2EaEENS1_15EpilogueDefaultEEEEEvvEEEEvNT_6ParamsE,@"STO_CUDA_ENTRY STV_DEFAULT"
_ZN7cutlass13device_kernelINS_4gemm6kernel13GemmUniversalIN4cute5tupleIJiiiiEEENS1_10collective13CollectiveMmaINS1_34MainloopSm90TmaGmmaWarpSpecializedILi9ENS5_IJNS4_1CILi1EEESB_SB_EEENS1_35KernelTmaWarpSpecializedCooperativeEEENS5_IJNSA_ILi128EEENSA_ILi256EEENSA_ILi64EEEEEEaNS5_IJlSB_lEEEaSJ_NS4_8TiledMMAINS4_8MMA_AtomIJNS4_4SM904GMMA27MMA_64x256x32_S32S8S8_SS_TNEEEENS4_6LayoutINS5_IJNSA_ILi2EEESB_SB_EEENS5_IJSB_NSA_ILi0EEEST_EEEEENS5_IJNS4_10UnderscoreESW_SW_EEEEENS4_13SM90_TMA_LOADENS4_14ComposedLayoutINS4_7SwizzleILi2ELi4ELi3EEENS4_18smem_ptr_flag_bitsILi8EEENSQ_INS5_IJNSA_ILi8EEESH_EEENS5_IJSH_SB_EEEEEEEvNS4_8identityESZ_S19_vS1A_EENS_8epilogue10collective6detail29Sm90TmaWarpSpecializedAdapterINS1D_15DefaultEpilogueIaSJ_SJ_NS1C_6thread17LinearCombinationIaLi1EiiLNS1H_9ScaleType4KindE0ELNS_15FloatRoundStyleE2EaEENS1_15EpilogueDefaultEEEEEvvEEEEvNT_6ParamsE:
[----:B------:R-:W0:Y:S01]  /*0000*/  LDC R1, c[0x0][0x28] ;  /* 0x00000a00ff017b82 */ /* 0x000e220000000800 */
[----:B------:R-:W1:Y:S01]  /*0010*/  S2R R18, SR_TID.X ;  /* 0x0000000000127919 */ /* 0x000e620000002100 */
[----:B------:R-:W-:Y:S01]  /*0020*/  ELECT P0, URZ, PT ;  /* 0x00000000003f782f */ /* 0x000fe20003800000 */
[----:B------:R-:W-:Y:S01]  /*0030*/  BSSY B0, `(.L_x_0) ;  /* 0x000000f000007945 */ /* 0x000fe20003800000 */
[--C-:B-1----:R-:W-:Y:S02]  /*0040*/  SHF.R.U32.HI R0, RZ, 0x5, R18.reuse ;  /* 0x00000005ff007819 */ /* 0x102fe40000011612 */
[----:B------:R-:W-:-:S03]  /*0050*/  SHF.R.U32.HI R2, RZ, 0x7, R18 ;  /* 0x00000007ff027819 */ /* 0x000fc60000011612 */
[----:B------:R-:W1:Y:S04]  /*0060*/  SHFL.IDX PT, R5, R0, RZ, 0x1f ;  /* 0x00001fff00057589 */ /* 0x000e6800000e0000 */
[----:B------:R2:W3:Y:S01]  /*0070*/  SHFL.IDX PT, R8, R2, RZ, 0x1f ;  /* 0x00001fff02087589 */ /* 0x0004e200000e0000 */
[----:B-1----:R-:W-:-:S13]  /*0080*/  ISETP.NE.OR P0, PT, R5, RZ, !P0 ;  /* 0x000000ff0500720c */ /* 0x002fda0004705670 */
[----:B0-23--:R-:W-:Y:S05]  /*0090*/  @P0 BRA `(.L_x_1) ;  /* 0x0000000000200947 */ /* 0x00dfea0003800000 */
[----:B------:R-:W-:Y:S02]  /*00a0*/  ULDC.64 UR4, c[0x0][0x198] ;  /* 0x0000660000047ab9 */ /* 0x000fe40000000a00 */
[----:B------:R-:W-:Y:S02]  /*00b0*/  UIADD3 UR6, UP0, UR4, 0xf0, URZ ;  /* 0x000000f004067890 */ /* 0x000fe4000ff1e03f */
[----:B------:R-:W-:Y:S02]  /*00c0*/  UIADD3 UR4, UP1, UR4, 0x1f0, URZ ;  /* 0x000001f004047890 */ /* 0x000fe4000ff3e03f */
[----:B------:R-:W-:Y:S02]  /*00d0*/  UIADD3.X UR7, URZ, UR5, URZ, UP0, !UPT ;  /* 0x000000053f077290 */ /* 0x000fe400087fe43f */
[----:B------:R-:W-:-:S07]  /*00e0*/  UIADD3.X UR5, URZ, UR5, URZ, UP1, !UPT ;  /* 0x000000053f057290 */ /* 0x000fce0008ffe43f */
[----:B------:R0:W-:Y:S02]  /*00f0*/  UTMACCTL.PF [UR6] ;  /* 0x00000000060079b9 */ /* 0x0001e40008040000 */
[----:B------:R0:W-:Y:S02]  /*0100*/  UTMACCTL.PF [UR4] ;  /* 0x00000000040079b9 */ /* 0x0001e40008040000 */
[----:B0-----:R-:W-:Y:S01]  /*0110*/  NOP ;  /* 0x0000000000007918 */ /* 0x001fe20000000000 */
.L_x_1:
[----:B------:R-:W-:Y:S05]  /*0120*/  BSYNC B0 ;  /* 0x0000000000007941 */ /* 0x000fea0003800000 */
.L_x_0:
[----:B------:R-:W0:Y:S02]  /*0130*/  SHFL.IDX PT, R2, R0, RZ, 0x1f ;  /* 0x00001fff00027589 */ /* 0x000e2400000e0000 */
[----:B0-----:R-:W-:-:S13]  /*0140*/  ISETP.NE.AND P0, PT, R2, RZ, PT ;  /* 0x000000ff0200720c */ /* 0x001fda0003f05270 */
[----:B------:R-:W-:Y:S05]  /*0150*/  @P0 BRA `(.L_x_2) ;  /* 0x00000000008c0947 */ /* 0x000fea0003800000 */
[----:B------:R-:W-:Y:S01]  /*0160*/  ELECT P0, URZ, PT ;  /* 0x00000000003f782f */ /* 0x000fe20003800000 */
[----:B------:R-:W-:-:S12]  /*0170*/  BSSY B0, `(.L_x_2) ;  /* 0x0000021000007945 */ /* 0x000fd80003800000 */
[----:B------:R-:W-:Y:S05]  /*0180*/  @!P0 BRA `(.L_x_3) ;  /* 0x00000000007c8947 */ /* 0x000fea0003800000 */
[----:B------:R-:W0:Y:S01]  /*0190*/  S2UR UR8, SR_CgaCtaId ;  /* 0x00000000000879c3 */ /* 0x000e220000008800 */
[----:B------:R-:W-:Y:S01]  /*01a0*/  UMOV UR4, 0x400 ;  /* 0x0000040000047882 */ /* 0x000fe20000000000 */
[----:B------:R-:W-:Y:S01]  /*01b0*/  UMOV UR5, 0x1 ;  /* 0x0000000100057882 */ /* 0x000fe20000000000 */
[----:B------:R-:W-:Y:S02]  /*01c0*/  UMOV UR6, 0x100 ;  /* 0x0000010000067882 */ /* 0x000fe40000000000 */
[----:B------:R-:W-:-:S04]  /*01d0*/  UIADD3 UR6, -UR6, 0x100000, URZ ;  /* 0x0010000006067890 */ /* 0x000fc8000fffe13f */
[----:B------:R-:W-:Y:S02]  /*01e0*/  USHF.L.U32 UR7, UR6, 0xb, URZ ;  /* 0x0000000b06077899 */ /* 0x000fe4000800063f */
[----:B------:R-:W-:Y:S02]  /*01f0*/  USHF.L.U32 UR6, UR6, 0x1, URZ ;  /* 0x0000000106067899 */ /* 0x000fe4000800063f */
[----:B0-----:R-:W-:Y:S02]  /*0200*/  ULEA UR8, UR8, UR4, 0x18 ;  /* 0x0000000408087291 */ /* 0x001fe4000f8ec03f */
[----:B------:R-:W-:-:S04]  /*0210*/  UIADD3 UR4, -UR5, 0x100000, URZ ;  /* 0x0010000005047890 */ /* 0x000fc8000fffe13f */
[----:B------:R-:W-:Y:S02]  /*0220*/  USHF.L.U32 UR5, UR4, 0xb, URZ ;  /* 0x0000000b04057899 */ /* 0x000fe4000800063f */
[----:B------:R-:W-:Y:S01]  /*0230*/  USHF.L.U32 UR4, UR4, 0x1, URZ ;  /* 0x0000000104047899 */ /* 0x000fe2000800063f */
[----:B------:R-:W0:Y:S11]  /*0240*/  FENCE.VIEW.ASYNC.S ;  /* 0x00000000000073c6 */ /* 0x000e360000000000 */
[----:B0-----:R0:W1:Y:S01]  /*0250*/  SYNCS.EXCH.64 URZ, [UR8], UR4 ;  /* 0x00000004083f75b2 */ /* 0x0010620008000100 */
[----:B------:R0:W2:Y:S01]  /*0260*/  SYNCS.EXCH.64 URZ, [UR8+0x48], UR6 ;  /* 0x00004806083f75b2 */ /* 0x0000a20008000100 */
[----:B------:R0:W3:Y:S01]  /*0270*/  SYNCS.EXCH.64 URZ, [UR8+0x8], UR4 ;  /* 0x00000804083f75b2 */ /* 0x0000e20008000100 */
[----:B------:R0:W4:Y:S01]  /*0280*/  SYNCS.EXCH.64 URZ, [UR8+0x50], UR6 ;  /* 0x00005006083f75b2 */ /* 0x0001220008000100 */
[----:B------:R0:W0:Y:S01]  /*0290*/  SYNCS.EXCH.64 URZ, [UR8+0x10], UR4 ;  /* 0x00001004083f75b2 */ /* 0x0000220008000100 */
        /* <DEDUP_REMOVED lines=13> */
[----:B------:R-:W-:Y:S01]  /*0370*/  NOP ;  /* 0x0000000000007918 */ /* 0x000fe20000000000 */
.L_x_3:
[----:B0-----:R-:W-:Y:S05]  /*0380*/  BSYNC B0 ;  /* 0x0000000000007941 */ /* 0x001fea0003800000 */
.L_x_2:
[----:B------:R-:W0:Y:S01]  /*0390*/  SHFL.IDX PT, R0, R0, RZ, 0x1f ;  /* 0x00001fff00007589 */ /* 0x000e2200000e0000 */
[----:B------:R-:W-:Y:S01]  /*03a0*/  ELECT P0, URZ, PT ;  /* 0x00000000003f782f */ /* 0x000fe20003800000 */
[----:B------:R-:W5:Y:S01]  /*03b0*/  LDC R2, c[0x0][0x65c] ;  /* 0x00019700ff027b82 */ /* 0x000f620000000800 */
[----:B------:R-:W-:Y:S01]  /*03c0*/  SHF.R.S32.HI R6, RZ, 0x1f, R5 ;  /* 0x0000001fff067819 */ /* 0x000fe20000011405 */
[----:B------:R-:W1:Y:S01]  /*03d0*/  S2R R3, SR_CTAID.Y ;  /* 0x0000000000037919 */ /* 0x000e620000002600 */
[----:B------:R-:W-:Y:S01]  /*03e0*/  UMOV UR4, 0x20 ;  /* 0x0000002000047882 */ /* 0x000fe20000000000 */
[----:B------:R-:W-:Y:S01]  /*03f0*/  ISETP.NE.AND P2, PT, R8, RZ, PT ;  /* 0x000000ff0800720c */ /* 0x000fe20003f45270 */
[----:B------:R-:W-:Y:S01]  /*0400*/  NOP ;  /* 0x0000000000007918 */ /* 0x000fe20000000000 */
[----:B------:R-:W2:Y:S01]  /*0410*/  S2R R4, SR_CTAID.X ;  /* 0x0000000000047919 */ /* 0x000ea20000002500 */
[----:B------:R-:W-:Y:S01]  /*0420*/  LEA.HI R6, R6, R5, RZ, 0x2 ;  /* 0x0000000506067211 */ /* 0x000fe200078f10ff */
[----:B------:R-:W-:Y:S01]  /*0430*/  NOP ;  /* 0x0000000000007918 */ /* 0x000fe20000000000 */
[----:B0-----:R-:W-:-:S02]  /*0440*/  ISETP.NE.OR P0, PT, R0, RZ, !P0 ;  /* 0x000000ff0000720c */ /* 0x001fc40004705670 */
[----:B-----5:R-:W-:-:S04]  /*0450*/  ISETP.NE.AND P3, PT, R2, 0x1, PT ;  /* 0x000000010200780c */ /* 0x020fc80003f65270 */
[----:B------:R-:W-:Y:S02]  /*0460*/  P2R R0, PR, RZ, 0x8 ;  /* 0x00000008ff007803 */ /* 0x000fe40000000000 */
[----:B------:R-:W-:-:S05]  /*0470*/  LOP3.LUT R0, R6, 0xfffffffc, RZ, 0xc0, !PT ;  /* 0xfffffffc06007812 */ /* 0x000fca00078ec0ff */
[----:B------:R-:W-:Y:S01]  /*0480*/  VOTEU.ALL UP0, P0 ;  /* 0x00000000003f7886 */ /* 0x000fe20000000000 */
[----:B------:R-:W-:Y:S01]  /*0490*/  IMAD.IADD R0, R5, 0x1, -R0 ;  /* 0x0000000105007824 */ /* 0x000fe200078e0a00 */
[----:B------:R-:W2:Y:S01]  /*04a0*/  @P3 LDC R17, c[0x0][0x10] ;  /* 0x00000400ff113b82 */ /* 0x000ea20000000800 */
[----:B------:R-:W-:Y:S01]  /*04b0*/  VOTEU.ALL UP1, P0 ;  /* 0x00000000003f7886 */ /* 0x000fe20000020000 */
[----:B-1----:R-:W-:Y:S01]  /*04c0*/  @P3 IMAD.MOV.U32 R6, RZ, RZ, R3 ;  /* 0x000000ffff063224 */ /* 0x002fe200078e0003 */
[----:B------:R-:W-:Y:S01]  /*04d0*/  @!UP0 UMOV UR6, 0x400 ;  /* 0x0000040000068882 */ /* 0x000fe20000000000 */
[----:B------:R-:W-:-:S04]  /*04e0*/  @!UP0 UIADD3 UR4, -UR4, 0x100000, URZ ;  /* 0x0010000004048890 */ /* 0x000fc8000fffe13f */
[----:B------:R-:W-:Y:S02]  /*04f0*/  @!UP0 USHF.L.U32 UR5, UR4, 0xb, URZ ;  /* 0x0000000b04058899 */ /* 0x000fe4000800063f */
[----:B------:R-:W-:Y:S01]  /*0500*/  @!UP0 USHF.L.U32 UR4, UR4, 0x1, URZ ;  /* 0x0000000104048899 */ /* 0x000fe2000800063f */
[----:B------:R-:W-:Y:S02]  /*0510*/  @P3 IMAD.MOV.U32 R7, RZ, RZ, RZ ;  /* 0x000000ffff073224 */ /* 0x000fe400078e00ff */
[----:B------:R-:W-:Y:S01]  /*0520*/  IMAD.MOV.U32 R5, RZ, RZ, RZ ;  /* 0x000000ffff057224 */ /* 0x000fe200078e00ff */
[----:B------:R-:W0:Y:S01]  /*0530*/  @!UP0 S2UR UR7, SR_CgaCtaId ;  /* 0x00000000000789c3 */ /* 0x000e220000008800 */
[----:B------:R-:W-:-:S07]  /*0540*/  @P3 IMAD.MOV.U32 R11, RZ, RZ, RZ ;  /* 0x000000ffff0b3224 */ /* 0x000fce00078e00ff */
[----:B------:R-:W1:Y:S01]  /*0550*/  @!P3 LDC R9, c[0x0][0xc] ;  /* 0x00000300ff09bb82 */ /* 0x000e620000000800 */
[----:B--2---:R-:W-:-:S04]  /*0560*/  @P3 IMAD.WIDE.U32 R16, R4, R17, R6 ;  /* 0x0000001104103225 */ /* 0x004fc800078e0006 */
[----:B------:R-:W-:Y:S01]  /*0570*/  @P3 IMAD.IADD R17, R17, 0x1, R11 ;  /* 0x0000000111113824 */ /* 0x000fe200078e020b */
[----:B0-----:R-:W-:Y:S01]  /*0580*/  @!UP0 ULEA UR6, UR7, UR6, 0x18 ;  /* 0x0000000607068291 */ /* 0x001fe2000f8ec03f */
[----:B------:R-:W-:Y:S01]  /*0590*/  VOTEU.ALL UP0, P0 ;  /* 0x00000000003f7886 */ /* 0x000fe20000000000 */
[----:B------:R-:W-:-:S04]  /*05a0*/  ISETP.NE.AND P0, PT, R0, 0x3, PT ;  /* 0x000000030000780c */ /* 0x000fc80003f05270 */
[----:B------:R-:W-:Y:S01]  /*05b0*/  ISETP.EQ.OR P0, PT, R0, RZ, !P0 ;  /* 0x000000ff0000720c */ /* 0x000fe20004702670 */
[----:B-1----:R-:W-:-:S03]  /*05c0*/  @!P3 IMAD.WIDE.U32 R6, R9, R3, R4 ;  /* 0x000000030906b225 */ /* 0x002fc600078e0004 */
[C---:B------:R-:W-:Y:S01]  /*05d0*/  ISETP.EQ.AND P0, PT, R8.reuse, RZ, P0 ;  /* 0x000000ff0800720c */ /* 0x040fe20000702270 */
[----:B------:R-:W-:Y:S01]  /*05e0*/  VIADD R8, R8, 0xffffffff ;  /* 0xffffffff08087836 */ /* 0x000fe20000000000 */
[----:B------:R-:W0:Y:S02]  /*05f0*/  FENCE.VIEW.ASYNC.S ;  /* 0x00000000000073c6 */ /* 0x000e240000000000 */
[----:B0-----:R0:W3:Y:S01]  /*0600*/  @!UP0 SYNCS.EXCH.64 URZ, [UR6+0xa0], UR4 ;  /* 0x0000a004063f85b2 */ /* 0x0010e20008000100 */
[----:B------:R-:W-:Y:S01]  /*0610*/  @!P3 IMAD.MOV.U32 R16, RZ, RZ, R6 ;  /* 0x000000ffff10b224 */ /* 0x000fe200078e0006 */
[----:B------:R-:W-:Y:S01]  /*0620*/  SEL R19, RZ, 0x1, !P0 ;  /* 0x00000001ff137807 */ /* 0x000fe20004000000 */
[----:B------:R-:W-:Y:S01]  /*0630*/  @!P3 IMAD.MOV.U32 R17, RZ, RZ, R7 ;  /* 0x000000ffff11b224 */ /* 0x000fe200078e0007 */
[----:B------:R-:W-:-:S04]  /*0640*/  ISETP.GE.U32.AND P1, PT, R8, 0x2, PT ;  /* 0x000000020800780c */ /* 0x000fc80003f26070 */
[----:B------:R-:W-:Y:S01]  /*0650*/  SEL R19, R19, 0x2, P1 ;  /* 0x0000000213137807 */ /* 0x000fe20000800000 */
[----:B------:R0:W3:Y:S01]  /*0660*/  @!UP1 SYNCS.EXCH.64 URZ, [UR6+0xa8], UR4 ;  /* 0x0000a804063f95b2 */ /* 0x0000e20008000100 */
[----:B------:R-:W-:Y:S01]  /*0670*/  NOP ;  /* 0x0000000000007918 */ /* 0x000fe20000000000 */
[----:B---34-:R-:W-:Y:S06]  /*0680*/  BAR.SYNC.DEFER_BLOCKING 0x0 ;  /* 0x0000000000007b1d */ /* 0x018fec0000010000 */
[----:B------:R-:W-:Y:S05]  /*0690*/  @!P2 BRA `(.L_x_4) ;  /* 0x0000007c00b4a947 */ /* 0x000fea0003800000 */
[----:B------:R-:W-:-:S13]  /*06a0*/  ISETP.GT.U32.AND P0, PT, R8, 0x1, PT ;  /* 0x000000010800780c */ /* 0x000fda0003f04070 */
[----:B0-----:R-:W-:Y:S05]  /*06b0*/  @P0 EXIT ;  /* 0x000000000000094d */ /* 0x001fea0003800000 */
[----:B------:R-:W-:Y:S01]  /*06c0*/  ULDC.64 UR4, c[0x0][0x650] ;  /* 0x0001940000047ab9 */ /* 0x000fe20000000a00 */
[----:B------:R-:W-:Y:S01]  /*06d0*/  PRMT R0, RZ, 0x7610, R0 ;  /* 0x00007610ff007816 */ /* 0x000fe20000000000 */
[----:B------:R-:W-:Y:S01]  /*06e0*/  IMAD.MOV.U32 R152, RZ, RZ, -0x1 ;  /* 0xffffffffff987424 */ /* 0x000fe200078e00ff */
[----:B------:R-:W-:Y:S01]  /*06f0*/  ISETP.GE.U32.AND P0, PT, R16, UR4, PT ;  /* 0x0000000410007c0c */ /* 0x000fe2000bf06070 */
[----:B------:R-:W-:Y:S02]  /*0700*/  IMAD.MOV.U32 R23, RZ, RZ, -0x1 ;  /* 0xffffffffff177424 */ /* 0x000fe400078e00ff */
[----:B------:R-:W-:Y:S01]  /*0710*/  IMAD.MOV.U32 R22, RZ, RZ, -0x1 ;  /* 0xffffffffff167424 */ /* 0x000fe200078e00ff */
[----:B------:R-:W-:-:S13]  /*0720*/  ISETP.GE.U32.AND.EX P0, PT, R17, UR5, PT, P0 ;  /* 0x0000000511007c0c */ /* 0x000fda000bf06100 */
[----:B------:R-:W-:Y:S05]  /*0730*/  @P0 BRA `(.L_x_5) ;  /* 0x0000000400580947 */ /* 0x000fea0003800000 */
[----:B------:R-:W0:Y:S01]  /*0740*/  LDC.64 R14, c[0x0][0x628] ;  /* 0x00018a00ff0e7b82 */ /* 0x000e220000000a00 */
[----:B------:R-:W-:Y:S02]  /*0750*/  IMAD.MOV.U32 R6, RZ, RZ, R16 ;  /* 0x000000ffff067224 */ /* 0x000fe400078e0010 */
[----:B------:R-:W-:-:S05]  /*0760*/  IMAD.MOV.U32 R7, RZ, RZ, R17 ;  /* 0x000000ffff077224 */ /* 0x000fca00078e0011 */
[----:B------:R-:W1:Y:S08]  /*0770*/  LDC R0, c[0x0][0x630] ;  /* 0x00018c00ff007b82 */ /* 0x000e700000000800 */
[----:B------:R-:W2:Y:S01]  /*0780*/  LDC.64 R20, c[0x0][0x620] ;  /* 0x00018800ff147b82 */ /* 0x000ea20000000a00 */
[----:B0-----:R-:W-:-:S04]  /*0790*/  ISETP.NE.U32.AND P0, PT, R14, RZ, PT ;  /* 0x000000ff0e00720c */ /* 0x001fc80003f05070 */
[----:B------:R-:W-:-:S13]  /*07a0*/  ISETP.NE.AND.EX P0, PT, R15, RZ, PT, P0 ;  /* 0x000000ff0f00720c */ /* 0x000fda0003f05300 */
[----:B-12---:R-:W-:Y:S05]  /*07b0*/  @!P0 BRA `(.L_x_6) ;  /* 0x0000000000288947 */ /* 0x006fea0003800000 */
[----:B------:R-:W0:Y:S02]  /*07c0*/  LDC R11, c[0x0][0x634] ;  /* 0x00018d00ff0b7b82 */ /* 0x000e240000000800 */
[----:B0-----:R-:W-:-:S05]  /*07d0*/  IADD3 R11, P0, R16, R11, RZ ;  /* 0x0000000b100b7210 */ /* 0x001fca0007f1e0ff */
[----:B------:R-:W-:-:S04]  /*07e0*/  IMAD.X R13, RZ, RZ, R17, P0 ;  /* 0x000000ffff0d7224 */ /* 0x000fc800000e0611 */
[----:B------:R-:W-:-:S04]  /*07f0*/  IMAD.WIDE.U32 R6, R13, R14, RZ ;  /* 0x0000000e0d067225 */ /* 0x000fc800078e00ff */
[----:B------:R-:W-:-:S04]  /*0800*/  IMAD.WIDE.U32 R8, P0, R11, R15, R6 ;  /* 0x0000000f0b087225 */ /* 0x000fc80007800006 */
[----:B------:R-:W-:-:S04]  /*0810*/  IMAD.WIDE.U32 R6, R11, R14, RZ ;  /* 0x0000000e0b067225 */ /* 0x000fc800078e00ff */
[----:B------:R-:W-:Y:S01]  /*0820*/  IMAD.X R11, RZ, RZ, RZ, P0 ;  /* 0x000000ffff0b7224 */ /* 0x000fe200000e06ff */
[----:B------:R-:W-:Y:S01]  /*0830*/  IADD3 RZ, P0, R7, R8, RZ ;  /* 0x0000000807ff7210 */ /* 0x000fe20007f1e0ff */
[----:B------:R-:W-:-:S04]  /*0840*/  IMAD.MOV.U32 R10, RZ, RZ, R9 ;  /* 0x000000ffff0a7224 */ /* 0x000fc800078e0009 */
[----:B------:R-:W-:-:S08]  /*0850*/  IMAD.WIDE.U32.X R6, R13, R15, R10, P0 ;  /* 0x0000000f0d067225 */ /* 0x000fd000000e040a */
.L_x_6:
[-CC-:B------:R-:W-:Y:S01]  /*0860*/  SHF.R.U64 R25, R6, R0.reuse, R7.reuse ;  /* 0x0000000006197219 */ /* 0x180fe20000001207 */
[----:B------:R-:W0:Y:S01]  /*0870*/  LDC R10, c[0x0][0x618] ;  /* 0x00018600ff0a7b82 */ /* 0x000e220000000800 */
[----:B------:R-:W-:Y:S01]  /*0880*/  SHF.R.U32.HI R5, RZ, R0, R7 ;  /* 0x00000000ff057219 */ /* 0x000fe20000011607 */
[----:B------:R-:W-:Y:S01]  /*0890*/  ULDC UR4, c[0x0][0x150] ;  /* 0x0000540000047ab9 */ /* 0x000fe20000000800 */
[----:B------:R-:W-:Y:S02]  /*08a0*/  IADD3 R9, P0, RZ, -R25, RZ ;  /* 0x80000019ff097210 */ /* 0x000fe40007f1e0ff */
[----:B------:R-:W-:-:S03]  /*08b0*/  I2FP.F32.U32 R0, R4 ;  /* 0x0000000400007245 */ /* 0x000fc60000201000 */
[----:B------:R-:W1:Y:S01]  /*08c0*/  LDC.64 R26, c[0x0][0x640] ;  /* 0x00019000ff1a7b82 */ /* 0x000e620000000a00 */
[----:B------:R-:W-:Y:S02]  /*08d0*/  IMAD.X R11, RZ, RZ, ~R5, P0 ;  /* 0x000000ffff0b7224 */ /* 0x000fe400000e0e05 */
[----:B------:R-:W-:Y:S01]  /*08e0*/  FMUL R0, R0, UR4 ;  /* 0x0000000400007c20 */ /* 0x000fe20008400000 */
[----:B------:R-:W-:Y:S01]  /*08f0*/  IMAD.WIDE.U32 R6, R9, R20, R16 ;  /* 0x0000001409067225 */ /* 0x000fe200078e0010 */
[----:B------:R-:W-:-:S03]  /*0900*/  ULDC UR4, c[0x0][0x154] ;  /* 0x0000550000047ab9 */ /* 0x000fc60000000800 */
[----:B------:R-:W-:Y:S01]  /*0910*/  IMAD R8, R11, R20, RZ ;  /* 0x000000140b087224 */ /* 0x000fe200078e02ff */
[----:B------:R-:W2:Y:S01]  /*0920*/  LDC R5, c[0x0][0x144] ;  /* 0x00005100ff057b82 */ /* 0x000ea20000000800 */
[----:B------:R-:W3:Y:S02]  /*0930*/  F2I.U32.TRUNC.NTZ R0, R0 ;  /* 0x0000000000007305 */ /* 0x000ee4000020f000 */
[----:B------:R-:W-:-:S04]  /*0940*/  IMAD R9, R9, R21, R8 ;  /* 0x0000001509097224 */ /* 0x000fc800078e0208 */
[----:B------:R-:W-:Y:S01]  /*0950*/  IMAD.IADD R7, R7, 0x1, R9 ;  /* 0x0000000107077824 */ /* 0x000fe200078e0209 */
[----:B------:R-:W4:Y:S01]  /*0960*/  LDC R12, c[0x0][0x608] ;  /* 0x00018200ff0c7b82 */ /* 0x000f220000000800 */
[----:B------:R-:W-:-:S03]  /*0970*/  IMAD.MOV.U32 R9, RZ, RZ, -0x1 ;  /* 0xffffffffff097424 */ /* 0x000fc600078e00ff */
[-CC-:B0-----:R-:W-:Y:S02]  /*0980*/  SHF.R.U64 R20, R6, R10.reuse, R7.reuse ;  /* 0x0000000a06147219 */ /* 0x181fe40000001207 */
[----:B------:R-:W-:Y:S02]  /*0990*/  I2FP.F32.U32 R6, R3 ;  /* 0x0000000300067245 */ /* 0x000fe40000201000 */
[----:B------:R-:W0:Y:S01]  /*09a0*/  LDC R24, c[0x0][0x658] ;  /* 0x00019600ff187b82 */ /* 0x000e220000000800 */
[----:B-1----:R-:W-:Y:S01]  /*09b0*/  ISETP.NE.U32.AND P0, PT, R26, RZ, PT ;  /* 0x000000ff1a00720c */ /* 0x002fe20003f05070 */
[----:B---3--:R-:W-:Y:S01]  /*09c0*/  IMAD.MOV R8, RZ, RZ, -R0 ;  /* 0x000000ffff087224 */ /* 0x008fe200078e0a00 */
[----:B------:R-:W-:Y:S01]  /*09d0*/  SHF.R.U32.HI R7, RZ, R10, R7 ;  /* 0x0000000aff077219 */ /* 0x000fe20000011607 */
[----:B------:R-:W-:Y:S01]  /*09e0*/  FMUL R6, R6, UR4 ;  /* 0x0000000406067c20 */ /* 0x000fe20008400000 */
[----:B------:R-:W-:-:S03]  /*09f0*/  ISETP.NE.AND.EX P0, PT, R27, RZ, PT, P0 ;  /* 0x000000ff1b00720c */ /* 0x000fc60003f05300 */
[----:B------:R-:W1:Y:S01]  /*0a00*/  LDC R14, c[0x0][0x148] ;  /* 0x00005200ff0e7b82 */ /* 0x000e620000000800 */
[----:B--2---:R-:W-:-:S07]  /*0a10*/  IMAD R0, R5, R8, R4 ;  /* 0x0000000805007224 */ /* 0x004fce00078e0204 */
[----:B------:R-:W2:Y:S01]  /*0a20*/  LDC R22, c[0x0][0x600] ;  /* 0x00018000ff167b82 */ /* 0x000ea20000000800 */
[-CC-:B----4-:R-:W-:Y:S02]  /*0a30*/  SHF.R.U64 R28, R20, R12.reuse, R7.reuse ;  /* 0x0000000c141c7219 */ /* 0x190fe40000001207 */
[----:B------:R-:W-:Y:S01]  /*0a40*/  SHF.R.U32.HI R5, RZ, R12, R7 ;  /* 0x0000000cff057219 */ /* 0x000fe20000011607 */
[----:B------:R-:W-:Y:S01]  /*0a50*/  IMAD.MOV.U32 R7, RZ, RZ, 0x1 ;  /* 0x00000001ff077424 */ /* 0x000fe200078e00ff */
[----:B------:R3:W4:Y:S03]  /*0a60*/  F2I.U32.TRUNC.NTZ R12, R6 ;  /* 0x00000006000c7305 */ /* 0x000726000020f000 */
[----:B------:R-:W1:Y:S01]  /*0a70*/  LDC R15, c[0x0][0x648] ;  /* 0x00019200ff0f7b82 */ /* 0x000e620000000800 */
[-C--:B0-----:R-:W-:Y:S02]  /*0a80*/  SHF.L.U32 R4, R9, R24.reuse, RZ ;  /* 0x0000001809047219 */ /* 0x081fe400000006ff */
[----:B------:R-:W-:-:S02]  /*0a90*/  SHF.R.U64 R30, R28, R24, R5 ;  /* 0x000000181c1e7219 */ /* 0x000fc40000001205 */
[----:B------:R-:W-:Y:S02]  /*0aa0*/  LOP3.LUT R11, RZ, R4, RZ, 0x33, !PT ;  /* 0x00000004ff0b7212 */ /* 0x000fe400078e33ff */
[-C--:B------:R-:W-:Y:S01]  /*0ab0*/  SHF.R.U32.HI R5, RZ, R24.reuse, R5 ;  /* 0x00000018ff057219 */ /* 0x080fe20000011605 */
[----:B------:R-:W0:Y:S01]  /*0ac0*/  LDC R21, c[0x0][0x638] ;  /* 0x00018e00ff157b82 */ /* 0x000e220000000800 */
[----:B------:R-:W-:Y:S01]  /*0ad0*/  SHF.L.U32 R10, R7, R24, RZ ;  /* 0x00000018070a7219 */ /* 0x000fe200000006ff */
[----:B------:R-:W-:-:S06]  /*0ae0*/  IMAD.MOV.U32 R4, RZ, RZ, R30 ;  /* 0x000000ffff047224 */ /* 0x000fcc00078e001e */
[----:B------:R-:W0:Y:S01]  /*0af0*/  LDC R152, c[0x0][0x610] ;  /* 0x00018400ff987b82 */ /* 0x000e220000000800 */
[----:B---34-:R-:W-:Y:S05]  /*0b00*/  @!P0 BRA `(.L_x_7) ;  /* 0x0000000000288947 */ /* 0x018fea0003800000 */
[----:B------:R-:W3:Y:S02]  /*0b10*/  LDC R9, c[0x0][0x64c] ;  /* 0x00019300ff097b82 */ /* 0x000ee40000000800 */
[----:B---3--:R-:W-:-:S05]  /*0b20*/  IADD3 R9, P0, R30, R9, RZ ;  /* 0x000000091e097210 */ /* 0x008fca0007f1e0ff */
        /* <DEDUP_REMOVED lines=8> */
.L_x_7:
[----:B-1----:R-:W-:Y:S01]  /*0bb0*/  SHF.R.U64 R4, R4, R15, R5 ;  /* 0x0000000f04047219 */ /* 0x002fe20000001205 */
[----:B--2---:R-:W-:Y:S01]  /*0bc0*/  VIADD R5, R22, 0xffffffff ;  /* 0xffffffff16057836 */ /* 0x004fe20000000000 */
[----:B------:R-:W-:Y:S01]  /*0bd0*/  LOP3.LUT R11, R28, R11, RZ, 0xc0, !PT ;  /* 0x0000000b1c0b7212 */ /* 0x000fe200078ec0ff */
[----:B------:R-:W-:Y:S02]  /*0be0*/  IMAD.MOV R12, RZ, RZ, -R12 ;  /* 0x000000ffff0c7224 */ /* 0x000fe400078e0a0c */
[----:B------:R-:W-:Y:S01]  /*0bf0*/  IMAD.MOV R6, RZ, RZ, -R4 ;  /* 0x000000ffff067224 */ /* 0x000fe200078e0a04 */
[----:B------:R-:W-:Y:S01]  /*0c00*/  LOP3.LUT R5, R20, R5, RZ, 0xc0, !PT ;  /* 0x0000000514057212 */ /* 0x000fe200078ec0ff */
[----:B------:R-:W-:Y:S02]  /*0c10*/  @P3 IMAD R0, R14, R12, R3 ;  /* 0x0000000c0e003224 */ /* 0x000fe400078e0203 */
[----:B------:R-:W-:Y:S02]  /*0c20*/  IMAD R11, R10, R4, R11 ;  /* 0x000000040a0b7224 */ /* 0x000fe400078e020b */
[----:B0-----:R-:W-:-:S02]  /*0c30*/  IMAD R3, R6, R21, R30 ;  /* 0x0000001506037224 */ /* 0x001fc400078e021e */
[----:B------:R-:W-:Y:S02]  /*0c40*/  IMAD R152, R11, R152, R0 ;  /* 0x000000980b987224 */ /* 0x000fe400078e0200 */
[----:B------:R-:W-:Y:S02]  /*0c50*/  IMAD R3, R3, R22, R5 ;  /* 0x0000001603037224 */ /* 0x000fe400078e0205 */
[----:B------:R-:W-:Y:S02]  /*0c60*/  IMAD.MOV.U32 R0, RZ, RZ, 0x1 ;  /* 0x00000001ff007424 */ /* 0x000fe400078e00ff */
[----:B------:R-:W-:Y:S01]  /*0c70*/  IMAD.MOV.U32 R22, RZ, RZ, R25 ;  /* 0x000000ffff167224 */ /* 0x000fe200078e0019 */
[----:B------:R-:W-:Y:S02]  /*0c80*/  SEL R23, R3, R152, !P3 ;  /* 0x0000009803177207 */ /* 0x000fe40005800000 */
[----:B------:R-:W-:-:S07]  /*0c90*/  SEL R152, R152, R3, !P3 ;  /* 0x0000000398987207 */ /* 0x000fce0005800000 */
.L_x_5:
[----:B------:R-:W-:-:S08]  /*0ca0*/  NOP ;  /* 0x0000000000007918 */ /* 0x000fd00000000000 */
[----:B------:R-:W0:Y:S02]  /*0cb0*/  USETMAXREG.TRY_ALLOC.CTAPOOL UP0, 0xe8 ;  /* 0x000000e8000079c8 */ /* 0x000e240008000600 */
[----:B0-----:R-:W-:-:S13]  /*0cc0*/  PLOP3.LUT P0, PT, PT, PT, UP0, 0x80, 0x0 ;  /* 0x000000000000781c */ /* 0x001fda0003f0f008 */
[----:B------:R-:W-:Y:S05]  /*0cd0*/  @!P0 BRA `(.L_x_5) ;  /* 0xfffffffc00f08947 */ /* 0x000fea000383ffff */
[----:B------:R-:W-:Y:S01]  /*0ce0*/  ULDC.64 UR4, c[0x0][0x598] ;  /* 0x0001660000047ab9 */ /* 0x000fe20000000a00 */
[----:B------:R-:W-:Y:S01]  /*0cf0*/  ULDC.64 UR36, c[0x0][0x208] ;  /* 0x0000820000247ab9 */ /* 0x000fe20000000a00 */
[----:B------:R-:W-:-:S04]  /*0d00*/  ISETP.NE.U32.AND P0, PT, RZ, UR4, PT ;  /* 0x00000004ff007c0c */ /* 0x000fc8000bf05070 */
[----:B------:R-:W-:-:S13]  /*0d10*/  ISETP.NE.AND.EX P0, PT, RZ, UR5, PT, P0 ;  /* 0x00000005ff007c0c */ /* 0x000fda000bf05300 */
[----:B------:R-:W-:Y:S05]  /*0d20*/  @!P0 BRA `(.L_x_8) ;  /* 0x00000000001c8947 */ /* 0x000fea0003800000 */
[----:B------:R-:W0:Y:S02]  /*0d30*/  LDC.64 R4, c[0x0][0x598] ;  /* 0x00016600ff047b82 */ /* 0x000e240000000a00 */
[----:B0-----:R-:W2:Y:S02]  /*0d40*/  LDG.E.64 R4, desc[UR36][R4.64] ;  /* 0x0000002404047981 */ /* 0x001ea4000c1e1b00 */
[----:B--2---:R-:W-:-:S04]  /*0d50*/  ISETP.NE.U32.AND P0, PT, R4, RZ, PT ;  /* 0x000000ff0400720c */ /* 0x004fc80003f05070 */
[----:B------:R-:W-:-:S13]  /*0d60*/  ISETP.NE.AND.EX P0, PT, R5, RZ, PT, P0 ;  /* 0x000000ff0500720c */ /* 0x000fda0003f05300 */
[----:B------:R-:W-:Y:S05]  /*0d70*/  @!P0 BRA `(.L_x_8) ;  /* 0x0000000000088947 */ /* 0x000fea0003800000 */
[----:B------:R0:W5:Y:S01]  /*0d80*/  LD.E R153, desc[UR36][R4.64] ;  /* 0x0000002404997980 */ /* 0x000162000c101900 */
[----:B------:R-:W-:Y:S05]  /*0d90*/  BRA `(.L_x_9) ;  /* 0x0000000000247947 */ /* 0x000fea0003800000 */
.L_x_8:
[----:B------:R-:W-:Y:S02]  /*0da0*/  ULDC.64 UR4, c[0x0][0x588] ;  /* 0x0001620000047ab9 */ /* 0x000fe40000000a00 */
[----:B------:R-:W-:-:S04]  /*0db0*/  ISETP.NE.U32.AND P0, PT, RZ, UR4, PT ;  /* 0x00000004ff007c0c */ /* 0x000fc8000bf05070 */
[----:B------:R-:W-:-:S13]  /*0dc0*/  ISETP.NE.AND.EX P0, PT, RZ, UR5, PT, P0 ;  /* 0x00000005ff007c0c */ /* 0x000fda000bf05300 */
[----:B------:R-:W-:Y:S05]  /*0dd0*/  @!P0 BRA `(.L_x_10) ;  /* 0x00000000000c8947 */ /* 0x000fea0003800000 */
[----:B------:R-:W0:Y:S02]  /*0de0*/  LDC.64 R4, c[0x0][0x588] ;  /* 0x00016200ff047b82 */ /* 0x000e240000000a00 */
[----:B0-----:R1:W5:Y:S01]  /*0df0*/  LDG.E R153, desc[UR36][R4.64] ;  /* 0x0000002404997981 */ /* 0x001362000c1e1900 */
[----:B------:R-:W-:Y:S05]  /*0e00*/  BRA `(.L_x_9) ;  /* 0x0000000000087947 */ /* 0x000fea0003800000 */
.L_x_10:
[----:B------:R-:W-:Y:S02]  /*0e10*/  ULDC UR4, c[0x0][0x580] ;  /* 0x0001600000047ab9 */ /* 0x000fe40000000800 */
[----:B------:R-:W-:-:S07]  /*0e20*/  IMAD.U32 R153, RZ, RZ, UR4 ;  /* 0x00000004ff997e24 */ /* 0x000fce000f8e00ff */
.L_x_9:
[----:B------:R-:W-:Y:S02]  /*0e30*/  ULDC.64 UR4, c[0x0][0x5a0] ;  /* 0x0001680000047ab9 */ /* 0x000fe40000000a00 */
[----:B------:R-:W-:-:S04]  /*0e40*/  ISETP.NE.U32.AND P0, PT, RZ, UR4, PT ;  /* 0x00000004ff007c0c */ /* 0x000fc8000bf05070 */
[----:B------:R-:W-:-:S13]  /*0e50*/  ISETP.NE.AND.EX P0, PT, RZ, UR5, PT, P0 ;  /* 0x00000005ff007c0c */ /* 0x000fda000bf05300 */
[----:B------:R-:W-:Y:S05]  /*0e60*/  @!P0 BRA `(.L_x_11) ;  /* 0x00000000001c8947 */ /* 0x000fea0003800000 */
[----:B01----:R-:W0:Y:S02]  /*0e70*/  LDC.64 R4, c[0x0][0x5a0] ;  /* 0x00016800ff047b82 */ /* 0x003e240000000a00 */
[----:B0-----:R-:W2:Y:S02]  /*0e80*/  LDG.E.64 R4, desc[UR36][R4.64] ;  /* 0x0000002404047981 */ /* 0x001ea4000c1e1b00 */
[----:B--2---:R-:W-:-:S04]  /*0e90*/  ISETP.NE.U32.AND P0, PT, R4, RZ, PT ;  /* 0x000000ff0400720c */ /* 0x004fc80003f05070 */
[----:B------:R-:W-:-:S13]  /*0ea0*/  ISETP.NE.AND.EX P0, PT, R5, RZ, PT, P0 ;  /* 0x000000ff0500720c */ /* 0x000fda0003f05300 */
[----:B------:R-:W-:Y:S05]  /*0eb0*/  @!P0 BRA `(.L_x_11) ;  /* 0x0000000000088947 */ /* 0x000fea0003800000 */
[----:B------:R0:W5:Y:S01]  /*0ec0*/  LD.E R154, desc[UR36][R4.64] ;  /* 0x00000024049a7980 */ /* 0x000162000c101900 */
[----:B------:R-:W-:Y:S05]  /*0ed0*/  BRA `(.L_x_12) ;  /* 0x0000000000247947 */ /* 0x000fea0003800000 */
.L_x_11:
[----:B------:R-:W-:Y:S02]  /*0ee0*/  ULDC.64 UR4, c[0x0][0x590] ;  /* 0x0001640000047ab9 */ /* 0x000fe40000000a00 */
[----:B------:R-:W-:-:S04]  /*0ef0*/  ISETP.NE.U32.AND P0, PT, RZ, UR4, PT ;  /* 0x00000004ff007c0c */ /* 0x000fc8000bf05070 */
[----:B------:R-:W-:-:S13]  /*0f00*/  ISETP.NE.AND.EX P0, PT, RZ, UR5, PT, P0 ;  /* 0x00000005ff007c0c */ /* 0x000fda000bf05300 */
[----:B------:R-:W-:Y:S05]  /*0f10*/  @!P0 BRA `(.L_x_13) ;  /* 0x00000000000c8947 */ /* 0x000fea0003800000 */
[----:B------:R-:W2:Y:S02]  /*0f20*/  LDC.64 R154, c[0x0][0x590] ;  /* 0x00016400ff9a7b82 */ /* 0x000ea40000000a00 */
[----:B--2---:R2:W5:Y:S01]  /*0f30*/  LDG.E R154, desc[UR36][R154.64] ;  /* 0x000000249a9a7981 */ /* 0x004562000c1e1900 */
[----:B------:R-:W-:Y:S05]  /*0f40*/  BRA `(.L_x_12) ;  /* 0x0000000000087947 */ /* 0x000fea0003800000 */
.L_x_13:
[----:B------:R-:W-:Y:S02]  /*0f50*/  ULDC UR4, c[0x0][0x584] ;  /* 0x0001610000047ab9 */ /* 0x000fe40000000800 */
[----:B------:R-:W-:-:S07]  /*0f60*/  IMAD.U32 R154, RZ, RZ, UR4 ;  /* 0x00000004ff9a7e24 */ /* 0x000fce000f8e00ff */
.L_x_12:
[----:B------:R-:W-:-:S13]  /*0f70*/  LOP3.LUT P0, RZ, R0, 0xff, RZ, 0xc0, !PT ;  /* 0x000000ff00ff7812 */ /* 0x000fda000780c0ff */
[----:B------:R-:W-:Y:S05]  /*0f80*/  @!P0 EXIT ;  /* 0x000000000000894d */ /* 0x000fea0003800000 */
[----:B------:R-:W-:Y:S01]  /*0f90*/  ULDC UR4, c[0x0][0x28c] ;  /* 0x0000a30000047ab9 */ /* 0x000fe20000000800 */
[----:B------:R-:W-:Y:S01]  /*0fa0*/  UMOV UR38, URZ ;  /* 0x0000003f00267c82 */ /* 0x000fe20008000000 */
[----:B------:R-:W-:Y:S01]  /*0fb0*/  UIADD3 UR4, UR4, 0x3f, URZ ;  /* 0x0000003f04047890 */ /* 0x000fe2000fffe03f */
[----:B------:R-:W-:-:S03]  /*0fc0*/  UMOV UR39, URZ ;  /* 0x0000003f00277c82 */ /* 0x000fc60008000000 */
[----:B------:R-:W-:-:S04]  /*0fd0*/  USHF.R.S32.HI UR5, URZ, 0x1f, UR4 ;  /* 0x0000001f3f057899 */ /* 0x000fc80008011404 */
[----:B------:R-:W-:-:S04]  /*0fe0*/  ULEA.HI UR5, UR5, UR4, URZ, 0x6 ;  /* 0x0000000405057291 */ /* 0x000fc8000f8f303f */
[----:B------:R-:W-:-:S12]  /*0ff0*/  USHF.R.S32.HI UR40, URZ, 0x6, UR5 ;  /* 0x000000063f287899 */ /* 0x000fd80008011405 */
.L_x_291:
[----:B------:R-:W-:Y:S01]  /*1000*/  LOP3.LUT R0, R18, 0x80, RZ, 0xc0, !PT ;  /* 0x0000008012007812 */ /* 0x000fe200078ec0ff */
[----:B---3--:R-:W3:Y:S01]  /*1010*/  S2UR UR7, SR_CgaCtaId ;  /* 0x00000000000779c3 */ /* 0x008ee20000008800 */
[----:B------:R-:W-:Y:S02]  /*1020*/  UMOV UR6, 0x400 ;  /* 0x0000040000067882 */ /* 0x000fe40000000000 */
[----:B------:R-:W-:-:S06]  /*1030*/  SHF.R.U32.HI R0, RZ, 0x7, R0 ;  /* 0x00000007ff007819 */ /* 0x000fcc0000011600 */
[----:B----4-:R-:W4:Y:S01]  /*1040*/  SHFL.IDX PT, R0, R0, RZ, 0x1f ;  /* 0x00001fff00007589 */ /* 0x010f2200000e0000 */
[----:B---3--:R-:W-:Y:S01]  /*1050*/  ULEA UR6, UR7, UR6, 0x18 ;  /* 0x0000000607067291 */ /* 0x008fe2000f8ec03f */
[----:B----4-:R-:W-:-:S13]  /*1060*/  R2UR UR4, R0 ;  /* 0x00000000000472ca */ /* 0x010fda00000e0000 */
[----:B------:R-:W-:-:S04]  /*1070*/  ULEA.HI UR5, UR4, UR4, URZ, 0x1 ;  /* 0x0000000404057291 */ /* 0x000fc8000f8f083f */
[----:B------:R-:W-:-:S04]  /*1080*/  ULOP3.LUT UR5, UR5, 0xffffe, URZ, 0xc0, !UPT ;  /* 0x000ffffe05057892 */ /* 0x000fc8000f8ec03f */
[----:B------:R-:W-:-:S03]  /*1090*/  UIADD3 UR5, UR4, -UR5, URZ ;  /* 0x8000000504057290 */ /* 0x000fc6000fffe03f */
[----:B------:R-:W-:Y:S01]  /*10a0*/  ULDC UR4, c[0x0][0x28c] ;  /* 0x0000a30000047ab9 */ /* 0x000fe20000000800 */
[----:B------:R-:W-:Y:S01]  /*10b0*/  ULEA UR5, UR5, UR6, 0xc ;  /* 0x0000000605057291 */ /* 0x000fe2000f8e603f */
[----:B------:R-:W-:-:S03]  /*10c0*/  ISETP.LT.AND P0, PT, RZ, UR4, PT ;  /* 0x00000004ff007c0c */ /* 0x000fc6000bf01270 */
[----:B------:R-:W-:-:S04]  /*10d0*/  UIADD3 UR5, UR5, 0x180, URZ ;  /* 0x0000018005057890 */ /* 0x000fc8000fffe03f */
[----:B------:R-:W-:-:S04]  /*10e0*/  USHF.R.U32.HI UR5, URZ, 0x4, UR5 ;  /* 0x000000043f057899 */ /* 0x000fc80008011605 */
[----:B------:R-:W-:Y:S02]  /*10f0*/  ULOP3.LUT UR41, UR5, 0x3fff, URZ, 0xc0, !UPT ;  /* 0x00003fff05297892 */ /* 0x000fe4000f8ec03f */
[----:B------:R-:W-:Y:S10]  /*1100*/  @P0 BRA `(.L_x_14) ;  /* 0x0000000000400947 */ /* 0x000ff40003800000 */
[----:B------:R-:W-:Y:S01]  /*1110*/  MOV R0, 0x0 ;  /* 0x0000000000007802 */ /* 0x000fe20000000f00 */
[----:B------:R-:W-:Y:S01]  /*1120*/  ULDC.64 UR4, c[0x4][0x68] ;  /* 0x01001a0000047ab9 */ /* 0x000fe20000000a00 */
[----:B------:R-:W-:Y:S01]  /*1130*/  ULDC.64 UR6, c[0x4][0x8] ;  /* 0x0100020000067ab9 */ /* 0x000fe20000000a00 */
[----:B01----:R-:W-:Y:S01]  /*1140*/  IMAD.U32 R4, RZ, RZ, UR4 ;  /* 0x00000004ff047e24 */ /* 0x003fe2000f8e00ff */
[----:B------:R0:W1:Y:S01]  /*1150*/  LDC.64 R14, c[0x4][R0] ;  /* 0x01000000000e7b82 */ /* 0x0000620000000a00 */
[----:B------:R-:W-:Y:S01]  /*1160*/  IMAD.U32 R5, RZ, RZ, UR5 ;  /* 0x00000005ff057e24 */ /* 0x000fe2000f8e00ff */
[----:B------:R-:W-:Y:S01]  /*1170*/  ULDC.64 UR4, c[0x4][0x70] ;  /* 0x01001c0000047ab9 */ /* 0x000fe20000000a00 */
[----:B------:R-:W-:Y:S02]  /*1180*/  IMAD.U32 R10, RZ, RZ, UR6 ;  /* 0x00000006ff0a7e24 */ /* 0x000fe4000f8e00ff */
[----:B------:R-:W-:Y:S02]  /*1190*/  IMAD.U32 R6, RZ, RZ, UR4 ;  /* 0x00000004ff067e24 */ /* 0x000fe4000f8e00ff */
[----:B------:R-:W-:-:S02]  /*11a0*/  IMAD.U32 R7, RZ, RZ, UR5 ;  /* 0x00000005ff077e24 */ /* 0x000fc4000f8e00ff */
[----:B------:R-:W-:Y:S02]  /*11b0*/  IMAD.U32 R11, RZ, RZ, UR7 ;  /* 0x00000007ff0b7e24 */ /* 0x000fe4000f8e00ff */
[----:B------:R-:W-:Y:S02]  /*11c0*/  IMAD.MOV.U32 R8, RZ, RZ, 0x1e1 ;  /* 0x000001e1ff087424 */ /* 0x000fe400078e00ff */
[----:B------:R-:W-:Y:S02]  /*11d0*/  IMAD.MOV.U32 R12, RZ, RZ, 0x1 ;  /* 0x00000001ff0c7424 */ /* 0x000fe400078e00ff */
[----:B0-----:R-:W-:-:S07]  /*11e0*/  IMAD.MOV.U32 R13, RZ, RZ, RZ ;  /* 0x000000ffff0d7224 */ /* 0x001fce00078e00ff */
[----:B------:R-:W-:-:S07]  /*11f0*/  LEPC R20, `(.L_x_14) ;  /* 0x000000001014794e */ /* 0x000fce0000000000 */
[----:B-12--5:R-:W-:Y:S05]  /*1200*/  CALL.ABS.NOINC R14 ;  /* 0x000000000e007343 */ /* 0x026fea0003c00000 */
.L_x_14:
[----:B------:R-:W-:-:S04]  /*1210*/  LOP3.LUT R0, R19, 0x1, RZ, 0xfc, !PT ;  /* 0x0000000113007812 */ /* 0x000fc800078efcff */
[----:B------:R-:W-:-:S13]  /*1220*/  ISETP.NE.AND P0, PT, R0, 0x3, PT ;  /* 0x000000030000780c */ /* 0x000fda0003f05270 */
[----:B------:R-:W-:Y:S05]  /*1230*/  @!P0 BRA `(.L_x_15) ;  /* 0x0000000000048947 */ /* 0x000fea0003800000 */
[----:B------:R-:W-:Y:S01]  /*1240*/  BPT.TRAP 0x1 ;  /* 0x000000040000795c */ /* 0x000fe20000300000 */
.L_x_15:
[----:B------:R-:W3:Y:S01]  /*1250*/  S2UR UR5, SR_CgaCtaId ;  /* 0x00000000000579c3 */ /* 0x000ee20000008800 */
[----:B------:R-:W-:Y:S01]  /*1260*/  UMOV UR4, 0x400 ;  /* 0x0000040000047882 */ /* 0x000fe20000000000 */
[----:B------:R-:W-:Y:S02]  /*1270*/  IMAD.U32 R0, RZ, RZ, UR38 ;  /* 0x00000026ff007e24 */ /* 0x000fe4000f8e00ff */
[----:B------:R-:W-:-:S03]  /*1280*/  IMAD.U32 R3, RZ, RZ, UR39 ;  /* 0x00000027ff037e24 */ /* 0x000fc6000f8e00ff */
[----:B------:R-:W-:Y:S01]  /*1290*/  SHF.L.U32 R0, R0, 0x1f, RZ ;  /* 0x0000001f00007819 */ /* 0x000fe200000006ff */
[----:B---3--:R-:W-:-:S06]  /*12a0*/  ULEA UR4, UR5, UR4, 0x18 ;  /* 0x0000000405047291 */ /* 0x008fcc000f8ec03f */
[----:B------:R-:W-:-:S04]  /*12b0*/  IMAD.U32 R6, RZ, RZ, UR4 ;  /* 0x00000004ff067e24 */ /* 0x000fc8000f8e00ff */
[----:B------:R-:W-:-:S04]  /*12c0*/  IMAD R3, R3, 0x8, R6 ;  /* 0x0000000803037824 */ /* 0x000fc800078e0206 */
[----:B------:R3:W4:Y:S01]  /*12d0*/  SYNCS.PHASECHK.TRANS64.TRYWAIT P1, [R3+URZ], R0 ;  /* 0x00000000030075a7 */ /* 0x000722000802017f */
[----:B------:R-:W-:Y:S05]  /*12e0*/  @!P0 BRA `(.L_x_16) ;  /* 0x0000000000048947 */ /* 0x000fea0003800000 */
[----:B------:R-:W-:Y:S01]  /*12f0*/  BPT.TRAP 0x1 ;  /* 0x000000040000795c */ /* 0x000fe20000300000 */
.L_x_16:
[----:B----4-:R-:W-:Y:S05]  /*1300*/  @P1 BRA `(.L_x_17) ;  /* 0x0000000000081947 */ /* 0x010fea0003800000 */
[----:B------:R-:W4:Y:S02]  /*1310*/  SYNCS.PHASECHK.TRANS64.TRYWAIT P1, [R3+URZ], R0 ;  /* 0x00000000030075a7 */ /* 0x000f24000802017f */
[----:B----4-:R-:W-:Y:S05]  /*1320*/  @!P1 BRA `(.L_x_18) ;  /* 0x0000008800d09947 */ /* 0x010fea0003800000 */
.L_x_17:
[----:B------:R-:W-:-:S04]  /*1330*/  UISETP.LT.AND UP0, UPT, UR40, 0x1, UPT ;  /* 0x000000012800788c */ /* 0x000fc8000bf01270 */
[----:B------:R-:W-:-:S06]  /*1340*/  USEL UR4, UR40, 0x1, UP0 ;  /* 0x0000000128047887 */ /* 0x000fcc0008000000 */
[----:B---34-:R-:W-:Y:S01]  /*1350*/  IMAD.U32 R0, RZ, RZ, UR4 ;  /* 0x00000004ff007e24 */ /* 0x018fe2000f8e00ff */
[----:B------:R-:W-:Y:S05]  /*1360*/  WARPSYNC.ALL ;  /* 0x0000000000007948 */ /* 0x000fea0003800000 */
[----:B------:R-:W-:-:S04]  /*1370*/  IADD3 R0, -R0, UR40, RZ ;  /* 0x0000002800007c10 */ /* 0x000fc8000fffe1ff */
[----:B------:R-:W-:Y:S02]  /*1380*/  ISETP.GE.AND P1, PT, R0, 0x1, PT ;  /* 0x000000010000780c */ /* 0x000fe40003f26270 */
[----:B------:R-:W-:Y:S01]  /*1390*/  R2UR UR4, R6 ;  /* 0x00000000060472ca */ /* 0x000fe200000e0000 */
[----:B------:R-:W-:Y:S01]  /*13a0*/  ULOP3.LUT UR41, UR41, 0x10000, URZ, 0xfc, !UPT ;  /* 0x0001000029297892 */ /* 0x000fe2000f8efc3f */
[----:B------:R-:W-:Y:S01]  /*13b0*/  WARPGROUP.ARRIVE ;  /* 0x00000000000079c5 */ /* 0x000fe20000000000 */
[----:B------:R-:W-:Y:S01]  /*13c0*/  UMOV UR5, 0x80000020 ;  /* 0x8000002000057882 */ /* 0x000fe20000000000 */
[----:B------:R-:W-:-:S09]  /*13d0*/  UMOV UR7, 0x80000020 ;  /* 0x8000002000077882 */ /* 0x000fd20000000000 */
[----:B------:R-:W-:-:S04]  /*13e0*/  UIADD3 UR4, UR4, 0x12180, URZ ;  /* 0x0001218004047890 */ /* 0x000fc8000fffe03f */
[----:B------:R-:W-:-:S04]  /*13f0*/  USHF.R.U32.HI UR4, URZ, 0x4, UR4 ;  /* 0x000000043f047899 */ /* 0x000fc80008011604 */
[----:B------:R-:W-:-:S04]  /*1400*/  ULOP3.LUT UR4, UR4, 0x3fff, URZ, 0xc0, !UPT ;  /* 0x00003fff04047892 */ /* 0x000fc8000f8ec03f */
[----:B------:R-:W-:Y:S02]  /*1410*/  ULOP3.LUT UR9, UR4, 0x10000, URZ, 0xfc, !UPT ;  /* 0x0001000004097892 */ /* 0x000fe4000f8efc3f */
[----:B------:R-:W-:Y:S02]  /*1420*/  ULEA UR4, UR39, UR41, 0x9 ;  /* 0x0000002927047291 */ /* 0x000fe4000f8e483f */
[----:B------:R-:W-:-:S09]  /*1430*/  ULEA UR6, UR39, UR9, 0xa ;  /* 0x0000000927067291 */ /* 0x000fd2000f8e503f */
[----:B------:R-:W-:Y:S01]  /*1440*/  IGMMA.64x256x32.S8.S8 R24, gdesc[UR4], RZ, !UPT, gsb0 ;  /* 0x06600000041879f1 */ /* 0x000fe2000c0410ff */
[----:B------:R-:W-:Y:S02]  /*1450*/  UIADD3 UR4, UR4, 0x2, URZ ;  /* 0x0000000204047890 */ /* 0x000fe4000fffe03f */
[----:B------:R-:W-:Y:S01]  /*1460*/  UIADD3 UR6, UR6, 0x2, URZ ;  /* 0x0000000206067890 */ /* 0x000fe2000fffe03f */
[----:B------:R-:W-:Y:S01]  /*1470*/  UMOV UR5, 0x80000020 ;  /* 0x8000002000057882 */ /* 0x000fe20000000000 */
[----:B------:R-:W-:Y:S01]  /*1480*/  UMOV UR7, 0x80000020 ;  /* 0x8000002000077882 */ /* 0x000fe20000000000 */
[----:B------:R-:W-:Y:S02]  /*1490*/  WARPGROUP.DEPBAR.LE gsb0, 0x0 ;  /* 0x00008000000079c5 */ /* 0x000fe40000010000 */
[----:B------:R-:W-:-:S06]  /*14a0*/  WARPGROUP.ARRIVE ;  /* 0x00000000000079c5 */ /* 0x000fcc0000000000 */
[----:B------:R-:W-:Y:S03]  /*14b0*/  IGMMA.64x256x32.S8.S8 R24, gdesc[UR4], R24, gsb0 ;  /* 0x06600000041879f1 */ /* 0x000fe60008041018 */
[----:B------:R-:W-:Y:S02]  /*14c0*/  WARPGROUP.DEPBAR.LE gsb0, 0x0 ;  /* 0x00008000000079c5 */ /* 0x000fe40000010000 */
[----:B------:R-:W-:Y:S05]  /*14d0*/  @!P1 BRA `(.L_x_19) ;  /* 0x0000000000e09947 */ /* 0x000fea0003800000 */
[----:B------:R-:W-:Y:S02]  /*14e0*/  UIADD3 UR4, UR39, 0x1, URZ ;  /* 0x0000000127047890 */ /* 0x000fe4000fffe03f */
[----:B------:R-:W-:Y:S02]  /*14f0*/  IMAD.U32 R3, RZ, RZ, UR39 ;  /* 0x00000027ff037e24 */ /* 0x000fe4000f8e00ff */
[----:B------:R-:W-:-:S04]  /*1500*/  UISETP.NE.AND UP0, UPT, UR4, 0x9, UPT ;  /* 0x000000090400788c */ /* 0x000fc8000bf05270 */
[----:B------:R-:W-:Y:S02]  /*1510*/  USEL UR5, URZ, 0x1, UP0 ;  /* 0x000000013f057887 */ /* 0x000fe40008000000 */
[----:B------:R-:W-:Y:S02]  /*1520*/  USEL UR8, UR4, URZ, UP0 ;  /* 0x0000003f04087287 */ /* 0x000fe40008000000 */
[----:B------:R-:W-:-:S06]  /*1530*/  ULOP3.LUT UR5, UR38, UR5, URZ, 0x3c, !UPT ;  /* 0x0000000526057292 */ /* 0x000fcc000f8e3c3f */
[----:B------:R-:W-:-:S07]  /*1540*/  IMAD.U32 R7, RZ, RZ, UR5 ;  /* 0x00000005ff077e24 */ /* 0x000fce000f8e00ff */
.L_x_26:
[----:B------:R-:W-:Y:S05]  /*1550*/  @!P0 BRA `(.L_x_20) ;  /* 0x0000000000048947 */ /* 0x000fea0003800000 */
[----:B------:R-:W-:Y:S01]  /*1560*/  BPT.TRAP 0x1 ;  /* 0x000000040000795c */ /* 0x000fe20000300000 */
.L_x_20:
[----:B------:R-:W3:Y:S01]  /*1570*/  S2UR UR5, SR_CgaCtaId ;  /* 0x00000000000579c3 */ /* 0x000ee20000008800 */
[----:B------:R-:W-:Y:S01]  /*1580*/  UMOV UR4, 0x400 ;  /* 0x0000040000047882 */ /* 0x000fe20000000000 */
[----:B01----:R-:W-:Y:S01]  /*1590*/  IMAD.U32 R5, RZ, RZ, UR8 ;  /* 0x00000008ff057e24 */ /* 0x003fe2000f8e00ff */
[----:B------:R-:W-:Y:S01]  /*15a0*/  SHF.L.U32 R4, R7, 0x1f, RZ ;  /* 0x0000001f07047819 */ /* 0x000fe200000006ff */
[----:B---3--:R-:W-:-:S06]  /*15b0*/  ULEA UR4, UR5, UR4, 0x18 ;  /* 0x0000000405047291 */ /* 0x008fcc000f8ec03f */
[----:B------:R-:W-:-:S04]  /*15c0*/  IMAD.U32 R6, RZ, RZ, UR4 ;  /* 0x00000004ff067e24 */ /* 0x000fc8000f8e00ff */
[----:B------:R-:W-:-:S04]  /*15d0*/  IMAD R5, R5, 0x8, R6 ;  /* 0x0000000805057824 */ /* 0x000fc800078e0206 */
[----:B------:R0:W1:Y:S01]  /*15e0*/  SYNCS.PHASECHK.TRANS64.TRYWAIT P1, [R5+URZ], R4 ;  /* 0x00000004050075a7 */ /* 0x000062000802017f */
[----:B------:R-:W-:Y:S05]  /*15f0*/  @!P0 BRA `(.L_x_21) ;  /* 0x0000000000048947 */ /* 0x000fea0003800000 */
[----:B------:R-:W-:Y:S01]  /*1600*/  BPT.TRAP 0x1 ;  /* 0x000000040000795c */ /* 0x000fe20000300000 */
.L_x_21:
[----:B-1----:R-:W-:Y:S05]  /*1610*/  @P1 BRA `(.L_x_22) ;  /* 0x0000000000081947 */ /* 0x002fea0003800000 */
[----:B------:R-:W1:Y:S02]  /*1620*/  SYNCS.PHASECHK.TRANS64.TRYWAIT P1, [R5+URZ], R4 ;  /* 0x00000004050075a7 */ /* 0x000e64000802017f */
[----:B-1----:R-:W-:Y:S05]  /*1630*/  @!P1 BRA `(.L_x_23) ;  /* 0x0000008800209947 */ /* 0x002fea0003800000 */
.L_x_22:
[----:B------:R-:W-:Y:S01]  /*1640*/  ULEA UR4, UR8, UR41, 0x9 ;  /* 0x0000002908047291 */ /* 0x000fe2000f8e483f */
[----:B------:R-:W-:Y:S01]  /*1650*/  WARPGROUP.ARRIVE ;  /* 0x00000000000079c5 */ /* 0x000fe20000000000 */
[----:B------:R-:W-:Y:S01]  /*1660*/  ULEA UR6, UR8, UR9, 0xa ;  /* 0x0000000908067291 */ /* 0x000fe2000f8e503f */
[----:B------:R-:W-:Y:S01]  /*1670*/  UMOV UR5, 0x80000020 ;  /* 0x8000002000057882 */ /* 0x000fe20000000000 */
[----:B------:R-:W-:-:S07]  /*1680*/  UMOV UR7, 0x80000020 ;  /* 0x8000002000077882 */ /* 0x000fce0000000000 */
[----:B------:R-:W-:Y:S01]  /*1690*/  IGMMA.64x256x32.S8.S8 R24, gdesc[UR4], R24, gsb0 ;  /* 0x06600000041879f1 */ /* 0x000fe20008041018 */
        /* <DEDUP_REMOVED lines=9> */
[----:B------:R-:W-:Y:S01]  /*1730*/  BPT.TRAP 0x1 ;  /* 0x000000040000795c */ /* 0x000fe20000300000 */
.L_x_24:
[----:B01----:R-:W-:Y:S01]  /*1740*/  IMAD R4, R3, 0x8, R6 ;  /* 0x0000000803047824 */ /* 0x003fe200078e0206 */
[----:B------:R-:W-:-:S03]  /*1750*/  ISETP.GT.U32.AND P1, PT, R19, 0x1, PT ;  /* 0x000000011300780c */ /* 0x000fc60003f24070 */
[----:B------:R-:W-:-:S05]  /*1760*/  VIADD R4, R4, 0x48 ;  /* 0x0000004804047836 */ /* 0x000fca0000000000 */
[----:B------:R-:W-:-:S04]  /*1770*/  PRMT R4, RZ, 0x654, R4 ;  /* 0x00000654ff047816 */ /* 0x000fc80000000004 */
[----:B------:R0:W-:Y:S01]  /*1780*/  SYNCS.ARRIVE.TRANS64.RED.A1T0 RZ, [R4+URZ], RZ ;  /* 0x000000ff04ff79a7 */ /* 0x0001e2000810043f */
[----:B------:R-:W-:Y:S05]  /*1790*/  @P1 BRA `(.L_x_25) ;  /* 0x0000000000041947 */ /* 0x000fea0003800000 */
[----:B------:R-:W-:Y:S01]  /*17a0*/  BPT.TRAP 0x1 ;  /* 0x000000040000795c */ /* 0x000fe20000300000 */
.L_x_25:
[----:B------:R-:W-:Y:S01]  /*17b0*/  UIADD3 UR8, UR8, 0x1, URZ ;  /* 0x0000000108087890 */ /* 0x000fe2000fffe03f */
[C---:B------:R-:W-:Y:S01]  /*17c0*/  ISETP.GT.AND P2, PT, R0.reuse, 0x1, PT ;  /* 0x000000010000780c */ /* 0x040fe20003f44270 */
[----:B------:R-:W-:Y:S02]  /*17d0*/  VIADD R3, R3, 0x1 ;  /* 0x0000000103037836 */ /* 0x000fe40000000000 */
[----:B------:R-:W-:Y:S01]  /*17e0*/  UISETP.NE.AND UP0, UPT, UR8, 0x9, UPT ;  /* 0x000000090800788c */ /* 0x000fe2000bf05270 */
[----:B------:R-:W-:Y:S02]  /*17f0*/  VIADD R0, R0, 0xffffffff ;  /* 0xffffffff00007836 */ /* 0x000fe40000000000 */
[C---:B------:R-:W-:Y:S01]  /*1800*/  ISETP.NE.AND P1, PT, R3.reuse, 0x9, PT ;  /* 0x000000090300780c */ /* 0x040fe20003f25270 */
[----:B------:R-:W-:Y:S02]  /*1810*/  USEL UR4, URZ, 0x1, UP0 ;  /* 0x000000013f047887 */ /* 0x000fe40008000000 */
[----:B------:R-:W-:Y:S01]  /*1820*/  USEL UR8, UR8, URZ, UP0 ;  /* 0x0000003f08087287 */ /* 0x000fe20008000000 */
[----:B------:R-:W-:-:S03]  /*1830*/  SEL R3, R3, RZ, P1 ;  /* 0x000000ff03037207 */ /* 0x000fc60000800000 */
[----:B------:R-:W-:Y:S01]  /*1840*/  LOP3.LUT R7, R7, UR4, RZ, 0x3c, !PT ;  /* 0x0000000407077c12 */ /* 0x000fe2000f8e3cff */
[----:B------:R-:W-:Y:S07]  /*1850*/  @P2 BRA `(.L_x_26) ;  /* 0xfffffffc003c2947 */ /* 0x000fee000383ffff */
.L_x_19:
[----:B------:R-:W3:Y:S02]  /*1860*/  LDC R0, c[0x0][0x28c] ;  /* 0x0000a300ff007b82 */ /* 0x000ee40000000800 */
[----:B---3--:R-:W-:-:S13]  /*1870*/  ISETP.GE.AND P1, PT, R0, 0x1, PT ;  /* 0x000000010000780c */ /* 0x008fda0003f26270 */
[----:B------:R-:W-:Y:S05]  /*1880*/  @!P1 BRA `(.L_x_27) ;  /* 0x0000000000409947 */ /* 0x000fea0003800000 */
[----:B------:R-:W-:Y:S05]  /*1890*/  @!P0 BRA `(.L_x_28) ;  /* 0x0000000000048947 */ /* 0x000fea0003800000 */
[----:B------:R-:W-:Y:S01]  /*18a0*/  BPT.TRAP 0x1 ;  /* 0x000000040000795c */ /* 0x000fe20000300000 */
.L_x_28:
[----:B------:R-:W-:Y:S01]  /*18b0*/  UISETP.LT.AND UP0, UPT, UR40, 0x1, UPT ;  /* 0x000000012800788c */ /* 0x000fe2000bf01270 */
[----:B------:R-:W-:-:S03]  /*18c0*/  ISETP.GT.U32.AND P0, PT, R19, 0x1, PT ;  /* 0x000000011300780c */ /* 0x000fc60003f04070 */
[----:B------:R-:W-:-:S04]  /*18d0*/  USEL UR6, UR40, 0x1, UP0 ;  /* 0x0000000128067887 */ /* 0x000fc80008000000 */
[----:B------:R-:W-:-:S04]  /*18e0*/  UIADD3 UR6, UR39, UR40, -UR6 ;  /* 0x0000002827067290 */ /* 0x000fc8000fffe806 */
[----:B------:R-:W-:-:S04]  /*18f0*/  UIMAD.WIDE.U32 UR4, UR6, 0x38e38e39, URZ ;  /* 0x38e38e39060478a5 */ /* 0x000fc8000f8e003f */
[----:B------:R-:W-:-:S04]  /*1900*/  USHF.R.U32.HI UR4, URZ, 0x1, UR5 ;  /* 0x000000013f047899 */ /* 0x000fc80008011605 */
[----:B------:R-:W-:-:S06]  /*1910*/  UIMAD UR6, UR4, -0x9, UR6 ;  /* 0xfffffff7040678a4 */ /* 0x000fcc000f8e0206 */
[----:B------:R-:W-:-:S04]  /*1920*/  IMAD.U32 R3, RZ, RZ, UR6 ;  /* 0x00000006ff037e24 */ /* 0x000fc8000f8e00ff */
[----:B------:R-:W-:-:S04]  /*1930*/  IMAD R0, R3, 0x8, R6 ;  /* 0x0000000803007824 */ /* 0x000fc800078e0206 */
[----:B------:R-:W-:-:S05]  /*1940*/  VIADD R0, R0, 0x48 ;  /* 0x0000004800007836 */ /* 0x000fca0000000000 */
[----:B------:R-:W-:-:S04]  /*1950*/  PRMT R0, RZ, 0x654, R0 ;  /* 0x00000654ff007816 */ /* 0x000fc80000000000 */
[----:B------:R3:W-:Y:S01]  /*1960*/  SYNCS.ARRIVE.TRANS64.RED.A1T0 RZ, [R0+URZ], RZ ;  /* 0x000000ff00ff79a7 */ /* 0x0007e2000810043f */
[----:B------:R-:W-:Y:S05]  /*1970*/  @P0 BRA `(.L_x_27) ;  /* 0x0000000000040947 */ /* 0x000fea0003800000 */
[----:B------:R-:W-:Y:S01]  /*1980*/  BPT.TRAP 0x1 ;  /* 0x000000040000795c */ /* 0x000fe20000300000 */
.L_x_27:
[----:B------:R-:W4:Y:S01]  /*1990*/  LDC R9, c[0x0][0x288] ;  /* 0x0000a200ff097b82 */ /* 0x000f220000000800 */
[--C-:B---3--:R-:W-:Y:S01]  /*19a0*/  SHF.R.U32.HI R0, RZ, 0x2, R18.reuse ;  /* 0x00000002ff007819 */ /* 0x108fe20000011612 */
[----:B------:R-:W-:Y:S01]  /*19b0*/  UIADD3 UR39, UR40, UR39, URZ ;  /* 0x0000002728277290 */ /* 0x000fe2000fffe03f */
[----:B01----:R-:W-:Y:S01]  /*19c0*/  SHF.R.U32.HI R5, RZ, 0x7, R18 ;  /* 0x00000007ff057819 */ /* 0x003fe20000011612 */
[----:B------:R-:W-:Y:S01]  /*19d0*/  ULDC UR7, c[0x0][0x284] ;  /* 0x0000a10000077ab9 */ /* 0x000fe20000000800 */
[----:B------:R-:W-:Y:S01]  /*19e0*/  LOP3.LUT R4, R18, 0x60, RZ, 0xc0, !PT ;  /* 0x0000006012047812 */ /* 0x000fe200078ec0ff */
[----:B------:R-:W-:Y:S01]  /*19f0*/  UISETP.GT.U32.AND UP0, UPT, UR39, 0x8, UPT ;  /* 0x000000082700788c */ /* 0x000fe2000bf04070 */
[----:B------:R-:W-:Y:S01]  /*1a00*/  LOP3.LUT R3, R0, 0x7, RZ, 0xc0, !PT ;  /* 0x0000000700037812 */ /* 0x000fe200078ec0ff */
[----:B------:R-:W-:Y:S01]  /*1a10*/  UISETP.GE.U32.AND UP1, UPT, UR40, 0x9, UPT ;  /* 0x000000092800788c */ /* 0x000fe2000bf26070 */
[----:B------:R-:W-:Y:S01]  /*1a20*/  LOP3.LUT R0, R5, 0x1, RZ, 0xc0, !PT ;  /* 0x0000000105007812 */ /* 0x000fe200078ec0ff */
[----:B------:R-:W-:Y:S01]  /*1a30*/  UISETP.LT.U32.AND UP0, UPT, UR40, 0x9, UP0 ;  /* 0x000000092800788c */ /* 0x000fe20008701070 */
[----:B------:R-:W-:Y:S01]  /*1a40*/  SHF.R.U32.HI R6, RZ, 0x1, R4 ;  /* 0x00000001ff067819 */ /* 0x000fe20000011604 */
[----:B------:R-:W-:Y:S01]  /*1a50*/  IMAD.SHL.U32 R4, R18, 0x2, RZ ;  /* 0x0000000212047824 */ /* 0x000fe200078e00ff */
[----:B------:R-:W-:Y:S01]  /*1a60*/  SHF.R.S32.HI R14, RZ, 0x1f, R22 ;  /* 0x0000001fff0e7819 */ /* 0x000fe20000011416 */
[----:B------:R-:W-:Y:S01]  /*1a70*/  IMAD.SHL.U32 R8, R0, 0x40, RZ ;  /* 0x0000004000087824 */ /* 0x000fe200078e00ff */
[--C-:B------:R-:W-:Y:S01]  /*1a80*/  IADD3 R5, RZ, -R6, -R3.reuse ;  /* 0x80000006ff057210 */ /* 0x100fe20007ffe803 */
[----:B------:R-:W-:Y:S01]  /*1a90*/  ULDC.64 UR8, c[0x0][0x5d0] ;  /* 0x0001740000087ab9 */ /* 0x000fe20000000a00 */
[----:B------:R-:W-:Y:S01]  /*1aa0*/  LOP3.LUT R4, R4, 0x6, RZ, 0xc0, !PT ;  /* 0x0000000604047812 */ /* 0x000fe200078ec0ff */
[----:B------:R-:W-:Y:S01]  /*1ab0*/  UIMAD.WIDE.U32 UR4, UR39, 0x38e38e39, URZ ;  /* 0x38e38e39270478a5 */ /* 0x000fe2000f8e003f */
[----:B------:R-:W-:Y:S01]  /*1ac0*/  LOP3.LUT R3, R8, 0x40, R3, 0xe2, !PT ;  /* 0x0000004008037812 */ /* 0x000fe200078ee203 */
[----:B------:R-:W-:Y:S01]  /*1ad0*/  IMAD R7, R0, -0x40, R5 ;  /* 0xffffffc000077824 */ /* 0x000fe200078e0205 */
[----:B------:R-:W-:Y:S01]  /*1ae0*/  LOP3.LUT R0, R18, 0x3, RZ, 0xc0, !PT ;  /* 0x0000000312007812 */ /* 0x000fe200078ec0ff */
[----:B------:R-:W-:Y:S01]  /*1af0*/  USEL UR6, URZ, 0x1, !UP0 ;  /* 0x000000013f067887 */ /* 0x000fe2000c000000 */
[----:B------:R-:W-:Y:S01]  /*1b00*/  PRMT R8, R4, 0x6540, R23 ;  /* 0x0000654004087816 */ /* 0x000fe20000000017 */
[----:B------:R-:W-:Y:S01]  /*1b10*/  IMAD.SHL.U32 R23, R23, 0x100, RZ ;  /* 0x0000010017177824 */ /* 0x000fe200078e00ff */
[----:B------:R-:W-:Y:S01]  /*1b20*/  USHF.R.U32.HI UR4, URZ, 0x1, UR5 ;  /* 0x000000013f047899 */ /* 0x000fe20008011605 */
[----:B----4-:R-:W-:Y:S01]  /*1b30*/  IMAD R12, R0, -0x2, R9 ;  /* 0xfffffffe000c7824 */ /* 0x010fe200078e0209 */
[----:B------:R-:W-:Y:S01]  /*1b40*/  ULOP3.LUT UR38, UR38, UR6, URZ, 0x3c, !UPT ;  /* 0x0000000626267292 */ /* 0x000fe2000f8e3c3f */
[----:B------:R-:W-:Y:S01]  /*1b50*/  IMAD.SHL.U32 R0, R152, 0x80, RZ ;  /* 0x0000008098007824 */ /* 0x000fe200078e00ff */
[----:B------:R-:W-:Y:S01]  /*1b60*/  ISETP.GE.AND P0, PT, R23, R9, PT ;  /* 0x000000091700720c */ /* 0x000fe20003f06270 */
[----:B------:R-:W-:Y:S01]  /*1b70*/  IMAD R5, R14, UR8, RZ ;  /* 0x000000080e057c24 */ /* 0x000fe2000f8e02ff */
[--C-:B------:R-:W-:Y:S01]  /*1b80*/  SHF.R.S32.HI R9, RZ, 0x1f, R8.reuse ;  /* 0x0000001fff097819 */ /* 0x100fe20000011408 */
[----:B------:R-:W-:Y:S01]  /*1b90*/  IMAD.WIDE R10, R152, 0x80, RZ ;  /* 0x00000080980a7825 */ /* 0x000fe200078e02ff */
[C---:B------:R-:W-:Y:S01]  /*1ba0*/  ISETP.GE.OR P0, PT, R0.reuse, UR7, P0 ;  /* 0x0000000700007c0c */ /* 0x040fe20008706670 */
[----:B------:R-:W-:Y:S01]  /*1bb0*/  UIMAD UR39, UR4, -0x9, UR39 ;  /* 0xfffffff7042778a4 */ /* 0x000fe2000f8e0227 */
[----:B------:R-:W-:Y:S01]  /*1bc0*/  IADD3 R160, -R0, UR7, R7 ;  /* 0x0000000700a07c10 */ /* 0x000fe2000fffe107 */
[C---:B------:R-:W-:Y:S01]  /*1bd0*/  IMAD R13, R22.reuse, UR9, R5 ;  /* 0x00000009160d7c24 */ /* 0x040fe2000f8e0205 */
[----:B------:R-:W-:Y:S01]  /*1be0*/  @UP1 ULOP3.LUT UR38, UR38, 0x1, UR4, 0x78, !UPT ;  /* 0x0000000126261892 */ /* 0x000fe2000f8e7804 */
[----:B------:R-:W-:Y:S01]  /*1bf0*/  IMAD.WIDE.U32 R4, R22, UR8, R8 ;  /* 0x0000000816047c25 */ /* 0x000fe2000f8e0008 */
[----:B------:R-:W-:-:S03]  /*1c00*/  LOP3.LUT R161, R10, R3, R6, 0xfe, !PT ;  /* 0x000000030aa17212 */ /* 0x000fc600078efe06 */
[----:B------:R-:W-:Y:S02]  /*1c10*/  IMAD.IADD R5, R5, 0x1, R13 ;  /* 0x0000000105057824 */ /* 0x000fe400078e020d */
[----:B------:R-:W-:Y:S02]  /*1c20*/  IMAD.IADD R0, R12, 0x1, -R23 ;  /* 0x000000010c007824 */ /* 0x000fe400078e0a17 */
[----:B------:R-:W-:Y:S01]  /*1c30*/  IMAD.MOV.U32 R152, RZ, RZ, -0x1 ;  /* 0xffffffffff987424 */ /* 0x000fe200078e00ff */
[----:B------:R-:W-:Y:S06]  /*1c40*/  @P0 BRA `(.L_x_29) ;  /* 0x0000006000a00947 */ /* 0x000fec0003800000 */
[----:B------:R-:W0:Y:S01]  /*1c50*/  LDC.64 R12, c[0x0][0x5c8] ;  /* 0x00017200ff0c7b82 */ /* 0x000e220000000a00 */
[----:B------:R-:W-:Y:S01]  /*1c60*/  ULDC.64 UR4, c[0x0][0x5c0] ;  /* 0x0001700000047ab9 */ /* 0x000fe20000000a00 */
[----:B------:R-:W-:Y:S01]  /*1c70*/  BSSY B0, `(.L_x_29) ;  /* 0x0000625000007945 */ /* 0x000fe20003800000 */
[-C--:B0-----:R-:W-:Y:S02]  /*1c80*/  IMAD R6, R11, R12.reuse, RZ ;  /* 0x0000000c0b067224 */ /* 0x081fe400078e02ff */
[----:B------:R-:W-:-:S04]  /*1c90*/  IMAD.WIDE.U32 R4, R161, R12, R4 ;  /* 0x0000000ca1047225 */ /* 0x000fc800078e0004 */
[----:B------:R-:W-:Y:S01]  /*1ca0*/  IMAD R3, R161, R13, R6 ;  /* 0x0000000da1037224 */ /* 0x000fe200078e0206 */
[----:B------:R-:W-:-:S03]  /*1cb0*/  IADD3 R4, P0, R4, UR4, RZ ;  /* 0x0000000404047c10 */ /* 0x000fc6000ff1e0ff */
[----:B------:R-:W-:Y:S01]  /*1cc0*/  IMAD.IADD R3, R5, 0x1, R3 ;  /* 0x0000000105037824 */ /* 0x000fe200078e0203 */
[----:B------:R-:W-:-:S04]  /*1cd0*/  LEA R6, P1, R12, R4, 0x3 ;  /* 0x000000040c067211 */ /* 0x000fc800078218ff */
[----:B------:R-:W-:Y:S02]  /*1ce0*/  IADD3.X R5, R3, UR5, RZ, P0, !PT ;  /* 0x0000000503057c10 */ /* 0x000fe400087fe4ff */
[----:B-----5:R-:W-:Y:S02]  /*1cf0*/  ISETP.NE.AND P0, PT, R154, RZ, PT ;  /* 0x000000ff9a00720c */ /* 0x020fe40003f05270 */
[----:B------:R-:W-:-:S11]  /*1d00*/  LEA.HI.X R7, R12, R5, R13, 0x3, P1 ;  /* 0x000000050c077211 */ /* 0x000fd600008f1c0d */
[----:B------:R-:W-:Y:S05]  /*1d10*/  @!P0 BRA `(.L_x_30) ;  /* 0x0000004800608947 */ /* 0x000fea0003800000 */
[----:B------:R-:W0:Y:S01]  /*1d20*/  LDC.64 R156, c[0x0][0x5b0] ;  /* 0x00016c00ff9c7b82 */ /* 0x000e220000000a00 */
[----:B------:R-:W-:Y:S01]  /*1d30*/  ULDC.64 UR4, c[0x0][0x5b8] ;  /* 0x00016e0000047ab9 */ /* 0x000fe20000000a00 */
[----:B------:R-:W-:Y:S01]  /*1d40*/  ISETP.GE.AND P1, PT, R160, 0x1, PT ;  /* 0x00000001a000780c */ /* 0x000fe20003f26270 */
[----:B------:R-:W-:Y:S01]  /*1d50*/  IMAD R3, R14, UR4, RZ ;  /* 0x000000040e037c24 */ /* 0x000fe2000f8e02ff */
[----:B------:R-:W-:Y:S01]  /*1d60*/  BSSY B1, `(.L_x_31) ;  /* 0x000000e000017945 */ /* 0x000fe20003800000 */
[----:B------:R-:W-:Y:S01]  /*1d70*/  IMAD.WIDE.U32 R20, R22, UR4, R8 ;  /* 0x0000000416147c25 */ /* 0x000fe2000f8e0008 */
[----:B------:R-:W-:Y:S02]  /*1d80*/  ISETP.LT.OR P5, PT, R0, 0x1, !P1 ;  /* 0x000000010000780c */ /* 0x000fe40004fa1670 */
[----:B------:R-:W1:Y:S01]  /*1d90*/  LDC.64 R158, c[0x0][0x5a8] ;  /* 0x00016a00ff9e7b82 */ /* 0x000e620000000a00 */
[----:B------:R-:W-:Y:S02]  /*1da0*/  IMAD R3, R22, UR5, R3 ;  /* 0x0000000516037c24 */ /* 0x000fe4000f8e0203 */
[----:B------:R-:W-:-:S02]  /*1db0*/  IMAD.MOV.U32 R14, RZ, RZ, R20 ;  /* 0x000000ffff0e7224 */ /* 0x000fc400078e0014 */
[----:B------:R-:W-:Y:S02]  /*1dc0*/  IMAD.IADD R15, R21, 0x1, R3 ;  /* 0x00000001150f7824 */ /* 0x000fe400078e0203 */
[-C--:B0-----:R-:W-:Y:S02]  /*1dd0*/  IMAD R10, R11, R156.reuse, RZ ;  /* 0x0000009c0b0a7224 */ /* 0x081fe400078e02ff */
[----:B------:R-:W-:-:S04]  /*1de0*/  IMAD.WIDE.U32 R8, R161, R156, R14 ;  /* 0x0000009ca1087225 */ /* 0x000fc800078e000e */
[----:B------:R-:W-:Y:S01]  /*1df0*/  IMAD R13, R161, R157, R10 ;  /* 0x0000009da10d7224 */ /* 0x000fe200078e020a */
[----:B-1----:R-:W-:-:S04]  /*1e00*/  IADD3 R8, P0, R8, R158, RZ ;  /* 0x0000009e08087210 */ /* 0x002fc80007f1e0ff */
[----:B------:R-:W-:Y:S01]  /*1e10*/  IADD3.X R9, R159, R9, R13, P0, !PT ;  /* 0x000000099f097210 */ /* 0x000fe200007fe40d */
[----:B------:R-:W-:Y:S08]  /*1e20*/  @P5 BRA `(.L_x_32) ;  /* 0x0000000000045947 */ /* 0x000ff00003800000 */
[----:B--2---:R0:W5:Y:S02]  /*1e30*/  LDG.E.U8 R155, desc[UR36][R8.64] ;  /* 0x00000024089b7981 */ /* 0x004164000c1e1100 */
.L_x_32:
[----:B------:R-:W-:Y:S05]  /*1e40*/  BSYNC B1 ;  /* 0x0000000000017941 */ /* 0x000fea0003800000 */
.L_x_31:
[----:B-----5:R-:W-:Y:S01]  /*1e50*/  LOP3.LUT R3, R155, 0xffff, RZ, 0xc0, !PT ;  /* 0x0000ffff9b037812 */ /* 0x020fe200078ec0ff */
[----:B------:R-:W-:Y:S01]  /*1e60*/  IMAD.SHL.U32 R10, R156, 0x8, RZ ;  /* 0x000000089c0a7824 */ /* 0x000fe200078e00ff */
[----:B------:R-:W-:Y:S01]  /*1e70*/  ISETP.LT.OR P2, PT, R0, 0x2, !P1 ;  /* 0x000000020000780c */ /* 0x000fe20004f41670 */
[----:B------:R-:W-:Y:S01]  /*1e80*/  BSSY B1, `(.L_x_33) ;  /* 0x000000e000017945 */ /* 0x000fe20003800000 */
[----:B------:R-:W-:Y:S02]  /*1e90*/  PRMT R3, R3, 0x8880, RZ ;  /* 0x0000888003037816 */ /* 0x000fe400000000ff */
[----:B------:R-:W-:Y:S02]  /*1ea0*/  SHF.L.U64.HI R11, R156, 0x3, R157 ;  /* 0x000000039c0b7819 */ /* 0x000fe4000001029d */
[----:B------:R-:W-:Y:S01]  /*1eb0*/  ISETP.GE.AND P0, PT, R160, 0x9, PT ;  /* 0x00000009a000780c */ /* 0x000fe20003f06270 */
[----:B------:R-:W-:Y:S02]  /*1ec0*/  IMAD R12, R3, R154, RZ ;  /* 0x0000009a030c7224 */ /* 0x000fe400078e02ff */
[----:B------:R-:W-:-:S04]  /*1ed0*/  IMAD.WIDE.U32 R10, R161, R156, R10 ;  /* 0x0000009ca10a7225 */ /* 0x000fc800078e000a */
[----:B------:R-:W-:Y:S01]  /*1ee0*/  @!P5 IMAD R3, R24, R153, R12 ;  /* 0x000000991803d224 */ /* 0x000fe200078e020c */
[----:B------:R-:W-:Y:S01]  /*1ef0*/  IADD3 R10, P3, P4, R20, R158, R10 ;  /* 0x0000009e140a7210 */ /* 0x000fe20007c7e00a */
[----:B------:R-:W-:-:S03]  /*1f00*/  IMAD.IADD R13, R13, 0x1, R11 ;  /* 0x000000010d0d7824 */ /* 0x000fc600078e020b */
[----:B------:R1:W-:Y:S01]  /*1f10*/  @!P5 STG.E.U8 desc[UR36][R4.64], R3 ;  /* 0x000000030400d986 */ /* 0x0003e2000c101124 */
[----:B------:R-:W-:Y:S08]  /*1f20*/  @P2 BRA `(.L_x_34) ;  /* 0x00000000000c2947 */ /* 0x000ff00003800000 */
[----:B--2---:R-:W1:Y:S02]  /*1f30*/  LDG.E.U8 R155, desc[UR36][R8.64+0x1] ;  /* 0x00000124089b7981 */ /* 0x004e64000c1e1100 */
[----:B-1----:R-:W-:-:S05]  /*1f40*/  PRMT R3, R155, 0x8880, RZ ;  /* 0x000088809b037816 */ /* 0x002fca00000000ff */
[----:B------:R-:W-:-:S07]  /*1f50*/  IMAD R12, R3, R154, RZ ;  /* 0x0000009a030c7224 */ /* 0x000fce00078e02ff */
.L_x_34:
[----:B------:R-:W-:Y:S05]  /*1f60*/  BSYNC B1 ;  /* 0x0000000000017941 */ /* 0x000fea0003800000 */
.L_x_33:
[C---:B------:R-:W-:Y:S01]  /*1f70*/  ISETP.LT.OR P5, PT, R0.reuse, 0x1, !P0 ;  /* 0x000000010000780c */ /* 0x040fe200047a1670 */
[----:B------:R-:W-:Y:S01]  /*1f80*/  @!P2 IMAD R25, R25, R153, R12 ;  /* 0x000000991919a224 */ /* 0x000fe200078e020c */
[----:B------:R-:W-:Y:S01]  /*1f90*/  BSSY B1, `(.L_x_35) ;  /* 0x000000a000017945 */ /* 0x000fe20003800000 */
[----:B------:R-:W-:Y:S02]  /*1fa0*/  IADD3.X R11, R15, R159, R13, P3, P4 ;  /* 0x0000009f0f0b7210 */ /* 0x000fe40001fe840d */
[C---:B------:R-:W-:Y:S01]  /*1fb0*/  ISETP.LT.OR P3, PT, R0.reuse, 0x2, !P0 ;  /* 0x000000020000780c */ /* 0x040fe20004761670 */
[----:B------:R3:W-:Y:S01]  /*1fc0*/  @!P2 STG.E.U8 desc[UR36][R4.64+0x1], R25 ;  /* 0x000001190400a986 */ /* 0x0007e2000c101124 */
[C---:B------:R-:W-:Y:S02]  /*1fd0*/  ISETP.LT.OR P4, PT, R0.reuse, 0x9, !P1 ;  /* 0x000000090000780c */ /* 0x040fe40004f81670 */
[----:B------:R-:W-:-:S04]  /*1fe0*/  ISETP.LT.OR P2, PT, R0, 0xa, !P1 ;  /* 0x0000000a0000780c */ /* 0x000fc80004f41670 */
[----:B------:R-:W-:Y:S09]  /*1ff0*/  @P5 BRA `(.L_x_36) ;  /* 0x00000000000c5947 */ /* 0x000ff20003800000 */
[----:B--2---:R-:W1:Y:S02]  /*2000*/  LDG.E.U8 R155, desc[UR36][R10.64] ;  /* 0x000000240a9b7981 */ /* 0x004e64000c1e1100 */
[----:B-1----:R-:W-:-:S05]  /*2010*/  PRMT R3, R155, 0x8880, RZ ;  /* 0x000088809b037816 */ /* 0x002fca00000000ff */
[----:B------:R-:W-:-:S07]  /*2020*/  IMAD R12, R3, R154, RZ ;  /* 0x0000009a030c7224 */ /* 0x000fce00078e02ff */
.L_x_36:
[----:B------:R-:W-:Y:S05]  /*2030*/  BSYNC B1 ;  /* 0x0000000000017941 */ /* 0x000fea0003800000 */
.L_x_35:
[----:B-1----:R-:W-:Y:S01]  /*2040*/  @!P5 IMAD R3, R26, R153, R12 ;  /* 0x000000991a03d224 */ /* 0x002fe200078e020c */
[----:B------:R-:W-:Y:S04]  /*2050*/  BSSY B1, `(.L_x_37) ;  /* 0x0000006000017945 */ /* 0x000fe80003800000 */
[----:B------:R1:W-:Y:S01]  /*2060*/  @!P5 STG.E.U8 desc[UR36][R6.64], R3 ;  /* 0x000000030600d986 */ /* 0x0003e2000c101124 */
[----:B------:R-:W-:Y:S05]  /*2070*/  @P3 BRA `(.L_x_38) ;  /* 0x00000000000c3947 */ /* 0x000fea0003800000 */
[----:B--2---:R-:W1:Y:S02]  /*2080*/  LDG.E.U8 R155, desc[UR36][R10.64+0x1] ;  /* 0x000001240a9b7981 */ /* 0x004e64000c1e1100 */
[----:B-1----:R-:W-:-:S05]  /*2090*/  PRMT R3, R155, 0x8880, RZ ;  /* 0x000088809b037816 */ /* 0x002fca00000000ff */
[----:B------:R-:W-:-:S07]  /*20a0*/  IMAD R12, R3, R154, RZ ;  /* 0x0000009a030c7224 */ /* 0x000fce00078e02ff */
.L_x_38:
[----:B------:R-:W-:Y:S05]  /*20b0*/  BSYNC B1 ;  /* 0x0000000000017941 */ /* 0x000fea0003800000 */
.L_x_37:
[----:B------:R-:W-:Y:S01]  /*20c0*/  @!P3 IMAD R27, R27, R153, R12 ;  /* 0x000000991b1bb224 */ /* 0x000fe200078e020c */
[----:B------:R-:W-:Y:S04]  /*20d0*/  BSSY B1, `(.L_x_39) ;  /* 0x0000006000017945 */ /* 0x000fe80003800000 */
[----:B------:R4:W-:Y:S01]  /*20e0*/  @!P3 STG.E.U8 desc[UR36][R6.64+0x1], R27 ;  /* 0x0000011b0600b986 */ /* 0x0009e2000c101124 */
[----:B------:R-:W-:Y:S05]  /*20f0*/  @P4 BRA `(.L_x_40) ;  /* 0x00000000000c4947 */ /* 0x000fea0003800000 */
[----:B--2---:R-:W1:Y:S02]  /*2100*/  LDG.E.U8 R155, desc[UR36][R8.64+0x8] ;  /* 0x00000824089b7981 */ /* 0x004e64000c1e1100 */
[----:B-1----:R-:W-:-:S05]  /*2110*/  PRMT R3, R155, 0x8880, RZ ;  /* 0x000088809b037816 */ /* 0x002fca00000000ff */
[----:B------:R-:W-:-:S07]  /*2120*/  IMAD R12, R3, R154, RZ ;  /* 0x0000009a030c7224 */ /* 0x000fce00078e02ff */
.L_x_40:
[----:B------:R-:W-:Y:S05]  /*2130*/  BSYNC B1 ;  /* 0x0000000000017941 */ /* 0x000fea0003800000 */
.L_x_39:
[----:B-1----:R-:W-:Y:S01]  /*2140*/  @!P4 IMAD R3, R28, R153, R12 ;  /* 0x000000991c03c224 */ /* 0x002fe200078e020c */
[----:B------:R-:W-:Y:S04]  /*2150*/  BSSY B1, `(.L_x_41) ;  /* 0x0000006000017945 */ /* 0x000fe80003800000 */
[----:B------:R1:W-:Y:S01]  /*2160*/  @!P4 STG.E.U8 desc[UR36][R4.64+0x8], R3 ;  /* 0x000008030400c986 */ /* 0x0003e2000c101124 */
[----:B------:R-:W-:Y:S05]  /*2170*/  @P2 BRA `(.L_x_42) ;  /* 0x00000000000c2947 */ /* 0x000fea0003800000 */
[----:B--2---:R-:W1:Y:S02]  /*2180*/  LDG.E.U8 R155, desc[UR36][R8.64+0x9] ;  /* 0x00000924089b7981 */ /* 0x004e64000c1e1100 */
[----:B-1----:R-:W-:-:S05]  /*2190*/  PRMT R3, R155, 0x8880, RZ ;  /* 0x000088809b037816 */ /* 0x002fca00000000ff */
[----:B------:R-:W-:-:S07]  /*21a0*/  IMAD R12, R3, R154, RZ ;  /* 0x0000009a030c7224 */ /* 0x000fce00078e02ff */
.L_x_42:
[----:B------:R-:W-:Y:S05]  /*21b0*/  BSYNC B1 ;  /* 0x0000000000017941 */ /* 0x000fea0003800000 */
.L_x_41:
[C---:B------:R-:W-:Y:S01]  /*21c0*/  ISETP.LT.OR P4, PT, R0.reuse, 0x9, !P0 ;  /* 0x000000090000780c */ /* 0x040fe20004781670 */
[----:B------:R-:W-:Y:S01]  /*21d0*/  @!P2 IMAD R29, R29, R153, R12 ;  /* 0x000000991d1da224 */ /* 0x000fe200078e020c */
[----:B------:R-:W-:Y:S01]  /*21e0*/  BSSY B1, `(.L_x_43) ;  /* 0x0000009000017945 */ /* 0x000fe20003800000 */
[C---:B------:R-:W-:Y:S02]  /*21f0*/  ISETP.LT.OR P3, PT, R0.reuse, 0xa, !P0 ;  /* 0x0000000a0000780c */ /* 0x040fe40004761670 */
[C---:B------:R-:W-:Y:S01]  /*2200*/  ISETP.LT.OR P5, PT, R0.reuse, 0x11, !P1 ;  /* 0x000000110000780c */ /* 0x040fe20004fa1670 */
[----:B------:R0:W-:Y:S01]  /*2210*/  @!P2 STG.E.U8 desc[UR36][R4.64+0x9], R29 ;  /* 0x0000091d0400a986 */ /* 0x0001e2000c101124 */
[----:B------:R-:W-:-:S06]  /*2220*/  ISETP.LT.OR P2, PT, R0, 0x12, !P1 ;  /* 0x000000120000780c */ /* 0x000fcc0004f41670 */
[----:B------:R-:W-:Y:S07]  /*2230*/  @P4 BRA `(.L_x_44) ;  /* 0x00000000000c4947 */ /* 0x000fee0003800000 */
[----:B--2---:R-:W1:Y:S02]  /*2240*/  LDG.E.U8 R155, desc[UR36][R10.64+0x8] ;  /* 0x000008240a9b7981 */ /* 0x004e64000c1e1100 */
[----:B-1----:R-:W-:-:S05]  /*2250*/  PRMT R3, R155, 0x8880, RZ ;  /* 0x000088809b037816 */ /* 0x002fca00000000ff */
[----:B------:R-:W-:-:S07]  /*2260*/  IMAD R12, R3, R154, RZ ;  /* 0x0000009a030c7224 */ /* 0x000fce00078e02ff */
.L_x_44:
[----:B------:R-:W-:Y:S05]  /*2270*/  BSYNC B1 ;  /* 0x0000000000017941 */ /* 0x000fea0003800000 */
.L_x_43:
[----:B-1----:R-:W-:Y:S01]  /*2280*/  @!P4 IMAD R3, R30, R153, R12 ;  /* 0x000000991e03c224 */ /* 0x002fe200078e020c */
[----:B------:R-:W-:Y:S04]  /*2290*/  BSSY B1, `(.L_x_45) ;  /* 0x0000006000017945 */ /* 0x000fe80003800000 */
[----:B------:R1:W-:Y:S01]  /*22a0*/  @!P4 STG.E.U8 desc[UR36][R6.64+0x8], R3 ;  /* 0x000008030600c986 */ /* 0x0003e2000c101124 */
[----:B------:R-:W-:Y:S05]  /*22b0*/  @P3 BRA `(.L_x_46) ;  /* 0x00000000000c3947 */ /* 0x000fea0003800000 */
[----:B--2---:R-:W1:Y:S02]  /*22c0*/  LDG.E.U8 R155, desc[UR36][R10.64+0x9] ;  /* 0x000009240a9b7981 */ /* 0x004e64000c1e1100 */
[----:B-1----:R-:W-:-:S05]  /*22d0*/  PRMT R3, R155, 0x8880, RZ ;  /* 0x000088809b037816 */ /* 0x002fca00000000ff */
[----:B------:R-:W-:-:S07]  /*22e0*/  IMAD R12, R3, R154, RZ ;  /* 0x0000009a030c7224 */ /* 0x000fce00078e02ff */
.L_x_46:
[----:B------:R-:W-:Y:S05]  /*22f0*/  BSYNC B1 ;  /* 0x0000000000017941 */ /* 0x000fea0003800000 */
.L_x_45:
[----:B------:R-:W-:Y:S01]  /*2300*/  @!P3 IMAD R31, R31, R153, R12 ;  /* 0x000000991f1fb224 */ /* 0x000fe200078e020c */
[----:B------:R-:W-:Y:S04]  /*2310*/  BSSY B1, `(.L_x_47) ;  /* 0x0000006000017945 */ /* 0x000fe80003800000 */
[----:B------:R0:W-:Y:S01]  /*2320*/  @!P3 STG.E.U8 desc[UR36][R6.64+0x9], R31 ;  /* 0x0000091f0600b986 */ /* 0x0001e2000c101124 */
[----:B------:R-:W-:Y:S05]  /*2330*/  @P5 BRA `(.L_x_48) ;  /* 0x00000000000c5947 */ /* 0x000fea0003800000 */
[----:B--2---:R-:W1:Y:S02]  /*2340*/  LDG.E.U8 R155, desc[UR36][R8.64+0x10] ;  /* 0x00001024089b7981 */ /* 0x004e64000c1e1100 */
[----:B-1----:R-:W-:-:S05]  /*2350*/  PRMT R3, R155, 0x8880, RZ ;  /* 0x000088809b037816 */ /* 0x002fca00000000ff */
[----:B------:R-:W-:-:S07]  /*2360*/  IMAD R12, R3, R154, RZ ;  /* 0x0000009a030c7224 */ /* 0x000fce00078e02ff */
.L_x_48:
[----:B------:R-:W-:Y:S05]  /*2370*/  BSYNC B1 ;  /* 0x0000000000017941 */ /* 0x000fea0003800000 */
.L_x_47:
[----:B-1----:R-:W-:Y:S01]  /*2380*/  @!P5 IMAD R3, R32, R153, R12 ;  /* 0x000000992003d224 */ /* 0x002fe200078e020c */
[----:B------:R-:W-:Y:S04]  /*2390*/  BSSY B1, `(.L_x_49) ;  /* 0x0000006000017945 */ /* 0x000fe80003800000 */
[----:B------:R1:W-:Y:S01]  /*23a0*/  @!P5 STG.E.U8 desc[UR36][R4.64+0x10], R3 ;  /* 0x000010030400d986 */ /* 0x0003e2000c101124 */
[----:B------:R-:W-:Y:S05]  /*23b0*/  @P2 BRA `(.L_x_50) ;  /* 0x00000000000c2947 */ /* 0x000fea0003800000 */
[----:B--2---:R-:W1:Y:S02]  /*23c0*/  LDG.E.U8 R155, desc[UR36][R8.64+0x11] ;  /* 0x00001124089b7981 */ /* 0x004e64000c1e1100 */
[----:B-1----:R-:W-:-:S05]  /*23d0*/  PRMT R3, R155, 0x8880, RZ ;  /* 0x000088809b037816 */ /* 0x002fca00000000ff */
[----:B------:R-:W-:-:S07]  /*23e0*/  IMAD R12, R3, R154, RZ ;  /* 0x0000009a030c7224 */ /* 0x000fce00078e02ff */
.L_x_50:
[----:B------:R-:W-:Y:S05]  /*23f0*/  BSYNC B1 ;  /* 0x0000000000017941 */ /* 0x000fea0003800000 */
.L_x_49:
        /* <DEDUP_REMOVED lines=11> */
.L_x_52:
[----:B------:R-:W-:Y:S05]  /*24b0*/  BSYNC B1 ;  /* 0x0000000000017941 */ /* 0x000fea0003800000 */
.L_x_51:
[----:B-1----:R-:W-:Y:S01]  /*24c0*/  @!P4 IMAD R3, R34, R153, R12 ;  /* 0x000000992203c224 */ /* 0x002fe200078e020c */
[----:B------:R-:W-:Y:S04]  /*24d0*/  BSSY B1, `(.L_x_53) ;  /* 0x0000006000017945 */ /* 0x000fe80003800000 */
[----:B------:R1:W-:Y:S01]  /*24e0*/  @!P4 STG.E.U8 desc[UR36][R6.64+0x10], R3 ;  /* 0x000010030600c986 */ /* 0x0003e2000c101124 */
[----:B------:R-:W-:Y:S05]  /*24f0*/  @P3 BRA `(.L_x_54) ;  /* 0x00000000000c3947 */ /* 0x000fea0003800000 */
[----:B--2---:R-:W1:Y:S02]  /*2500*/  LDG.E.U8 R155, desc[UR36][R10.64+0x11] ;  /* 0x000011240a9b7981 */ /* 0x004e64000c1e1100 */
[----:B-1----:R-:W-:-:S05]  /*2510*/  PRMT R3, R155, 0x8880, RZ ;  /* 0x000088809b037816 */ /* 0x002fca00000000ff */
[----:B------:R-:W-:-:S07]  /*2520*/  IMAD R12, R3, R154, RZ ;  /* 0x0000009a030c7224 */ /* 0x000fce00078e02ff */
.L_x_54:
[----:B------:R-:W-:Y:S05]  /*2530*/  BSYNC B1 ;  /* 0x0000000000017941 */ /* 0x000fea0003800000 */
.L_x_53:
[----:B------:R-:W-:Y:S01]  /*2540*/  @!P3 IMAD R35, R35, R153, R12 ;  /* 0x000000992323b224 */ /* 0x000fe200078e020c */
[----:B------:R-:W-:Y:S04]  /*2550*/  BSSY B1, `(.L_x_55) ;  /* 0x0000006000017945 */ /* 0x000fe80003800000 */
[----:B------:R0:W-:Y:S01]  /*2560*/  @!P3 STG.E.U8 desc[UR36][R6.64+0x11], R35 ;  /* 0x000011230600b986 */ /* 0x0001e2000c101124 */
[----:B------:R-:W-:Y:S05]  /*2570*/  @P5 BRA `(.L_x_56) ;  /* 0x00000000000c5947 */ /* 0x000fea0003800000 */
[----:B--2---:R-:W1:Y:S02]  /*2580*/  LDG.E.U8 R155, desc[UR36][R8.64+0x18] ;  /* 0x00001824089b7981 */ /* 0x004e64000c1e1100 */
[----:B-1----:R-:W-:-:S05]  /*2590*/  PRMT R3, R155, 0x8880, RZ ;  /* 0x000088809b037816 */ /* 0x002fca00000000ff */
[----:B------:R-:W-:-:S07]  /*25a0*/  IMAD R12, R3, R154, RZ ;  /* 0x0000009a030c7224 */ /* 0x000fce00078e02ff */
.L_x_56:
[----:B------:R-:W-:Y:S05]  /*25b0*/  BSYNC B1 ;  /* 0x0000000000017941 */ /* 0x000fea0003800000 */
.L_x_55:
[----:B-1----:R-:W-:Y:S01]  /*25c0*/  @!P5 IMAD R3, R36, R153, R12 ;  /* 0x000000992403d224 */ /* 0x002fe200078e020c */
[----:B------:R-:W-:Y:S04]  /*25d0*/  BSSY B1, `(.L_x_57) ;  /* 0x0000006000017945 */ /* 0x000fe80003800000 */
[----:B------:R1:W-:Y:S01]  /*25e0*/  @!P5 STG.E.U8 desc[UR36][R4.64+0x18], R3 ;  /* 0x000018030400d986 */ /* 0x0003e2000c101124 */
[----:B------:R-:W-:Y:S05]  /*25f0*/  @P2 BRA `(.L_x_58) ;  /* 0x00000000000c2947 */ /* 0x000fea0003800000 */
[----:B--2---:R-:W1:Y:S02]  /*2600*/  LDG.E.U8 R155, desc[UR36][R8.64+0x19] ;  /* 0x00001924089b7981 */ /* 0x004e64000c1e1100 */
[----:B-1----:R-:W-:-:S05]  /*2610*/  PRMT R3, R155, 0x8880, RZ ;  /* 0x000088809b037816 */ /* 0x002fca00000000ff */
[----:B------:R-:W-:-:S07]  /*2620*/  IMAD R12, R3, R154, RZ ;  /* 0x0000009a030c7224 */ /* 0x000fce00078e02ff */
.L_x_58:
[----:B------:R-:W-:Y:S05]  /*2630*/  BSYNC B1 ;  /* 0x0000000000017941 */ /* 0x000fea0003800000 */
.L_x_57:
        /* <DEDUP_REMOVED lines=11> */
.L_x_60:
[----:B------:R-:W-:Y:S05]  /*26f0*/  BSYNC B1 ;  /* 0x0000000000017941 */ /* 0x000fea0003800000 */
.L_x_59:
[----:B-1----:R-:W-:Y:S01]  /*2700*/  @!P4 IMAD R3, R38, R153, R12 ;  /* 0x000000992603c224 */ /* 0x002fe200078e020c */
[----:B------:R-:W-:Y:S04]  /*2710*/  BSSY B1, `(.L_x_61) ;  /* 0x0000006000017945 */ /* 0x000fe80003800000 */
[----:B------:R1:W-:Y:S01]  /*2720*/  @!P4 STG.E.U8 desc[UR36][R6.64+0x18], R3 ;  /* 0x000018030600c986 */ /* 0x0003e2000c101124 */
[----:B------:R-:W-:Y:S05]  /*2730*/  @P3 BRA `(.L_x_62) ;  /* 0x00000000000c3947 */ /* 0x000fea0003800000 */
[----:B--2---:R-:W1:Y:S02]  /*2740*/  LDG.E.U8 R155, desc[UR36][R10.64+0x19] ;  /* 0x000019240a9b7981 */ /* 0x004e64000c1e1100 */
[----:B-1----:R-:W-:-:S05]  /*2750*/  PRMT R3, R155, 0x8880, RZ ;  /* 0x000088809b037816 */ /* 0x002fca00000000ff */
[----:B------:R-:W-:-:S07]  /*2760*/  IMAD R12, R3, R154, RZ ;  /* 0x0000009a030c7224 */ /* 0x000fce00078e02ff */
.L_x_62:
[----:B------:R-:W-:Y:S05]  /*2770*/  BSYNC B1 ;  /* 0x0000000000017941 */ /* 0x000fea0003800000 */
.L_x_61:
[----:B------:R-:W-:Y:S01]  /*2780*/  @!P3 IMAD R39, R39, R153, R12 ;  /* 0x000000992727b224 */ /* 0x000fe200078e020c */
[----:B------:R-:W-:Y:S04]  /*2790*/  BSSY B1, `(.L_x_63) ;  /* 0x0000006000017945 */ /* 0x000fe80003800000 */
[----:B------:R0:W-:Y:S01]  /*27a0*/  @!P3 STG.E.U8 desc[UR36][R6.64+0x19], R39 ;  /* 0x000019270600b986 */ /* 0x0001e2000c101124 */
[----:B------:R-:W-:Y:S05]  /*27b0*/  @P5 BRA `(.L_x_64) ;  /* 0x00000000000c5947 */ /* 0x000fea0003800000 */
[----:B--2---:R-:W1:Y:S02]  /*27c0*/  LDG.E.U8 R155, desc[UR36][R8.64+0x20] ;  /* 0x00002024089b7981 */ /* 0x004e64000c1e1100 */
[----:B-1----:R-:W-:-:S05]  /*27d0*/  PRMT R3, R155, 0x8880, RZ ;  /* 0x000088809b037816 */ /* 0x002fca00000000ff */
[----:B------:R-:W-:-:S07]  /*27e0*/  IMAD R12, R3, R154, RZ ;  /* 0x0000009a030c7224 */ /* 0x000fce00078e02ff */
.L_x_64:
[----:B------:R-:W-:Y:S05]  /*27f0*/  BSYNC B1 ;  /* 0x0000000000017941 */ /* 0x000fea0003800000 */
.L_x_63:
[----:B-1----:R-:W-:Y:S01]  /*2800*/  @!P5 IMAD R3, R40, R153, R12 ;  /* 0x000000992803d224 */ /* 0x002fe200078e020c */
[----:B------:R-:W-:Y:S04]  /*2810*/  BSSY B1, `(.L_x_65) ;  /* 0x0000006000017945 */ /* 0x000fe80003800000 */
[----:B------:R1:W-:Y:S01]  /*2820*/  @!P5 STG.E.U8 desc[UR36][R4.64+0x20], R3 ;  /* 0x000020030400d986 */ /* 0x0003e2000c101124 */
[----:B------:R-:W-:Y:S05]  /*2830*/  @P2 BRA `(.L_x_66) ;  /* 0x00000000000c2947 */ /* 0x000fea0003800000 */
[----:B--2---:R-:W1:Y:S02]  /*2840*/  LDG.E.U8 R155, desc[UR36][R8.64+0x21] ;  /* 0x00002124089b7981 */ /* 0x004e64000c1e1100 */
[----:B-1----:R-:W-:-:S05]  /*2850*/  PRMT R3, R155, 0x8880, RZ ;  /* 0x000088809b037816 */ /* 0x002fca00000000ff */
[----:B------:R-:W-:-:S07]  /*2860*/  IMAD R12, R3, R154, RZ ;  /* 0x0000009a030c7224 */ /* 0x000fce00078e02ff */
.L_x_66:
[----:B------:R-:W-:Y:S05]  /*2870*/  BSYNC B1 ;  /* 0x0000000000017941 */ /* 0x000fea0003800000 */
.L_x_65:
        /* <DEDUP_REMOVED lines=11> */
.L_x_68:
[----:B------:R-:W-:Y:S05]  /*2930*/  BSYNC B1 ;  /* 0x0000000000017941 */ /* 0x000fea0003800000 */
.L_x_67:
[----:B-1----:R-:W-:Y:S01]  /*2940*/  @!P4 IMAD R3, R42, R153, R12 ;  /* 0x000000992a03c224 */ /* 0x002fe200078e020c */
[----:B------:R-:W-:Y:S04]  /*2950*/  BSSY B1, `(.L_x_69) ;  /* 0x0000006000017945 */ /* 0x000fe80003800000 */
[----:B------:R1:W-:Y:S01]  /*2960*/  @!P4 STG.E.U8 desc[UR36][R6.64+0x20], R3 ;  /* 0x000020030600c986 */ /* 0x0003e2000c101124 */
[----:B------:R-:W-:Y:S05]  /*2970*/  @P3 BRA `(.L_x_70) ;  /* 0x00000000000c3947 */ /* 0x000fea0003800000 */
[----:B--2---:R-:W1:Y:S02]  /*2980*/  LDG.E.U8 R155, desc[UR36][R10.64+0x21] ;  /* 0x000021240a9b7981 */ /* 0x004e64000c1e1100 */
[----:B-1----:R-:W-:-:S05]  /*2990*/  PRMT R3, R155, 0x8880, RZ ;  /* 0x000088809b037816 */ /* 0x002fca00000000ff */
[----:B------:R-:W-:-:S07]  /*29a0*/  IMAD R12, R3, R154, RZ ;  /* 0x0000009a030c7224 */ /* 0x000fce00078e02ff */
.L_x_70:
[----:B------:R-:W-:Y:S05]  /*29b0*/  BSYNC B1 ;  /* 0x0000000000017941 */ /* 0x000fea0003800000 */
.L_x_69:
[----:B------:R-:W-:Y:S01]  /*29c0*/  @!P3 IMAD R43, R43, R153, R12 ;  /* 0x000000992b2bb224 */ /* 0x000fe200078e020c */
[----:B------:R-:W-:Y:S04]  /*29d0*/  BSSY B1, `(.L_x_71) ;  /* 0x0000006000017945 */ /* 0x000fe80003800000 */
[----:B------:R0:W-:Y:S01]  /*29e0*/  @!P3 STG.E.U8 desc[UR36][R6.64+0x21], R43 ;  /* 0x0000212b0600b986 */ /* 0x0001e2000c101124 */
[----:B------:R-:W-:Y:S05]  /*29f0*/  @P5 BRA `(.L_x_72) ;  /* 0x00000000000c5947 */ /* 0x000fea0003800000 */
[----:B--2---:R-:W1:Y:S02]  /*2a00*/  LDG.E.U8 R155, desc[UR36][R8.64+0x28] ;  /* 0x00002824089b7981 */ /* 0x004e64000c1e1100 */
[----:B-1----:R-:W-:-:S05]  /*2a10*/  PRMT R3, R155, 0x8880, RZ ;  /* 0x000088809b037816 */ /* 0x002fca00000000ff */
[----:B------:R-:W-:-:S07]  /*2a20*/  IMAD R12, R3, R154, RZ ;  /* 0x0000009a030c7224 */ /* 0x000fce00078e02ff */
.L_x_72:
[----:B------:R-:W-:Y:S05]  /*2a30*/  BSYNC B1 ;  /* 0x0000000000017941 */ /* 0x000fea0003800000 */
.L_x_71:
[----:B-1----:R-:W-:Y:S01]  /*2a40*/  @!P5 IMAD R3, R44, R153, R12 ;  /* 0x000000992c03d224 */ /* 0x002fe200078e020c */
[----:B------:R-:W-:Y:S04]  /*2a50*/  BSSY B1, `(.L_x_73) ;  /* 0x0000006000017945 */ /* 0x000fe80003800000 */
[----:B------:R1:W-:Y:S01]  /*2a60*/  @!P5 STG.E.U8 desc[UR36][R4.64+0x28], R3 ;  /* 0x000028030400d986 */ /* 0x0003e2000c101124 */
[----:B------:R-:W-:Y:S05]  /*2a70*/  @P2 BRA `(.L_x_74) ;  /* 0x00000000000c2947 */ /* 0x000fea0003800000 */
[----:B--2---:R-:W1:Y:S02]  /*2a80*/  LDG.E.U8 R155, desc[UR36][R8.64+0x29] ;  /* 0x00002924089b7981 */ /* 0x004e64000c1e1100 */
[----:B-1----:R-:W-:-:S05]  /*2a90*/  PRMT R3, R155, 0x8880, RZ ;  /* 0x000088809b037816 */ /* 0x002fca00000000ff */
[----:B------:R-:W-:-:S07]  /*2aa0*/  IMAD R12, R3, R154, RZ ;  /* 0x0000009a030c7224 */ /* 0x000fce00078e02ff */
.L_x_74:
[----:B------:R-:W-:Y:S05]  /*2ab0*/  BSYNC B1 ;  /* 0x0000000000017941 */ /* 0x000fea0003800000 */
.L_x_73:
        /* <DEDUP_REMOVED lines=11> */
.L_x_76:
[----:B------:R-:W-:Y:S05]  /*2b70*/  BSYNC B1 ;  /* 0x0000000000017941 */ /* 0x000fea0003800000 */
.L_x_75:
[----:B-1----:R-:W-:Y:S01]  /*2b80*/  @!P4 IMAD R3, R46, R153, R12 ;  /* 0x000000992e03c224 */ /* 0x002fe200078e020c */
[----:B------:R-:W-:Y:S04]  /*2b90*/  BSSY B1, `(.L_x_77) ;  /* 0x0000006000017945 */ /* 0x000fe80003800000 */
[----:B------:R1:W-:Y:S01]  /*2ba0*/  @!P4 STG.E.U8 desc[UR36][R6.64+0x28], R3 ;  /* 0x000028030600c986 */ /* 0x0003e2000c101124 */
[----:B------:R-:W-:Y:S05]  /*2bb0*/  @P3 BRA `(.L_x_78) ;  /* 0x00000000000c3947 */ /* 0x000fea0003800000 */
[----:B--2---:R-:W1:Y:S02]  /*2bc0*/  LDG.E.U8 R155, desc[UR36][R10.64+0x29] ;  /* 0x000029240a9b7981 */ /* 0x004e64000c1e1100 */
[----:B-1----:R-:W-:-:S05]  /*2bd0*/  PRMT R3, R155, 0x8880, RZ ;  /* 0x000088809b037816 */ /* 0x002fca00000000ff */
[----:B------:R-:W-:-:S07]  /*2be0*/  IMAD R12, R3, R154, RZ ;  /* 0x0000009a030c7224 */ /* 0x000fce00078e02ff */
.L_x_78:
[----:B------:R-:W-:Y:S05]  /*2bf0*/  BSYNC B1 ;  /* 0x0000000000017941 */ /* 0x000fea0003800000 */
.L_x_77:
[----:B------:R-:W-:Y:S01]  /*2c00*/  @!P3 IMAD R47, R47, R153, R12 ;  /* 0x000000992f2fb224 */ /* 0x000fe200078e020c */
[----:B------:R-:W-:Y:S04]  /*2c10*/  BSSY B1, `(.L_x_79) ;  /* 0x0000006000017945 */ /* 0x000fe80003800000 */
[----:B------:R0:W-:Y:S01]  /*2c20*/  @!P3 STG.E.U8 desc[UR36][R6.64+0x29], R47 ;  /* 0x0000292f0600b986 */ /* 0x0001e2000c101124 */
[----:B------:R-:W-:Y:S05]  /*2c30*/  @P5 BRA `(.L_x_80) ;  /* 0x00000000000c5947 */ /* 0x000fea0003800000 */
[----:B--2---:R-:W1:Y:S02]  /*2c40*/  LDG.E.U8 R155, desc[UR36][R8.64+0x30] ;  /* 0x00003024089b7981 */ /* 0x004e64000c1e1100 */
[----:B-1----:R-:W-:-:S05]  /*2c50*/  PRMT R3, R155, 0x8880, RZ ;  /* 0x000088809b037816 */ /* 0x002fca00000000ff */
[----:B------:R-:W-:-:S07]  /*2c60*/  IMAD R12, R3, R154, RZ ;  /* 0x0000009a030c7224 */ /* 0x000fce00078e02ff */
.L_x_80:
[----:B------:R-:W-:Y:S05]  /*2c70*/  BSYNC B1 ;  /* 0x0000000000017941 */ /* 0x000fea0003800000 */
.L_x_79:
[----:B-1----:R-:W-:Y:S01]  /*2c80*/  @!P5 IMAD R3, R48, R153, R12 ;  /* 0x000000993003d224 */ /* 0x002fe200078e020c */
[----:B------:R-:W-:Y:S04]  /*2c90*/  BSSY B1, `(.L_x_81) ;  /* 0x0000006000017945 */ /* 0x000fe80003800000 */
[----:B------:R1:W-:Y:S01]  /*2ca0*/  @!P5 STG.E.U8 desc[UR36][R4.64+0x30], R3 ;  /* 0x000030030400d986 */ /* 0x0003e2000c101124 */
[----:B------:R-:W-:Y:S05]  /*2cb0*/  @P2 BRA `(.L_x_82) ;  /* 0x00000000000c2947 */ /* 0x000fea0003800000 */
[----:B--2---:R-:W1:Y:S02]  /*2cc0*/  LDG.E.U8 R155, desc[UR36][R8.64+0x31] ;  /* 0x00003124089b7981 */ /* 0x004e64000c1e1100 */
[----:B-1----:R-:W-:-:S05]  /*2cd0*/  PRMT R3, R155, 0x8880, RZ ;  /* 0x000088809b037816 */ /* 0x002fca00000000ff */
[----:B------:R-:W-:-:S07]  /*2ce0*/  IMAD R12, R3, R154, RZ ;  /* 0x0000009a030c7224 */ /* 0x000fce00078e02ff */
.L_x_82:
[----:B------:R-:W-:Y:S05]  /*2cf0*/  BSYNC B1 ;  /* 0x0000000000017941 */ /* 0x000fea0003800000 */
.L_x_81:
        /* <DEDUP_REMOVED lines=11> */
.L_x_84:
[----:B------:R-:W-:Y:S05]  /*2db0*/  BSYNC B1 ;  /* 0x0000000000017941 */ /* 0x000fea0003800000 */
.L_x_83:
[----:B-1----:R-:W-:Y:S01]  /*2dc0*/  @!P4 IMAD R3, R50, R153, R12 ;  /* 0x000000993203c224 */ /* 0x002fe200078e020c */
[----:B------:R-:W-:Y:S04]  /*2dd0*/  BSSY B1, `(.L_x_85) ;  /* 0x0000006000017945 */ /* 0x000fe80003800000 */
[----:B------:R1:W-:Y:S01]  /*2de0*/  @!P4 STG.E.U8 desc[UR36][R6.64+0x30], R3 ;  /* 0x000030030600c986 */ /* 0x0003e2000c101124 */
[----:B------:R-:W-:Y:S05]  /*2df0*/  @P3 BRA `(.L_x_86) ;  /* 0x00000000000c3947 */ /* 0x000fea0003800000 */
[----:B--2---:R-:W1:Y:S02]  /*2e00*/  LDG.E.U8 R155, desc[UR36][R10.64+0x31] ;  /* 0x000031240a9b7981 */ /* 0x004e64000c1e1100 */
[----:B-1----:R-:W-:-:S05]  /*2e10*/  PRMT R3, R155, 0x8880, RZ ;  /* 0x000088809b037816 */ /* 0x002fca00000000ff */
[----:B------:R-:W-:-:S07]  /*2e20*/  IMAD R12, R3, R154, RZ ;  /* 0x0000009a030c7224 */ /* 0x000fce00078e02ff */
.L_x_86:
[----:B------:R-:W-:Y:S05]  /*2e30*/  BSYNC B1 ;  /* 0x0000000000017941 */ /* 0x000fea0003800000 */
.L_x_85:
[----:B------:R-:W-:Y:S01]  /*2e40*/  @!P3 IMAD R51, R51, R153, R12 ;  /* 0x000000993333b224 */ /* 0x000fe200078e020c */
[----:B------:R-:W-:Y:S04]  /*2e50*/  BSSY B1, `(.L_x_87) ;  /* 0x0000006000017945 */ /* 0x000fe80003800000 */
[----:B------:R0:W-:Y:S01]  /*2e60*/  @!P3 STG.E.U8 desc[UR36][R6.64+0x31], R51 ;  /* 0x000031330600b986 */ /* 0x0001e2000c101124 */
[----:B------:R-:W-:Y:S05]  /*2e70*/  @P5 BRA `(.L_x_88) ;  /* 0x00000000000c5947 */ /* 0x000fea0003800000 */
[----:B--2---:R-:W1:Y:S02]  /*2e80*/  LDG.E.U8 R155, desc[UR36][R8.64+0x38] ;  /* 0x00003824089b7981 */ /* 0x004e64000c1e1100 */
[----:B-1----:R-:W-:-:S05]  /*2e90*/  PRMT R3, R155, 0x8880, RZ ;  /* 0x000088809b037816 */ /* 0x002fca00000000ff */
[----:B------:R-:W-:-:S07]  /*2ea0*/  IMAD R12, R3, R154, RZ ;  /* 0x0000009a030c7224 */ /* 0x000fce00078e02ff */
.L_x_88:
[----:B------:R-:W-:Y:S05]  /*2eb0*/  BSYNC B1 ;  /* 0x0000000000017941 */ /* 0x000fea0003800000 */
.L_x_87:
[----:B-1----:R-:W-:Y:S01]  /*2ec0*/  @!P5 IMAD R3, R52, R153, R12 ;  /* 0x000000993403d224 */ /* 0x002fe200078e020c */
[----:B------:R-:W-:Y:S04]  /*2ed0*/  BSSY B1, `(.L_x_89) ;  /* 0x0000006000017945 */ /* 0x000fe80003800000 */
[----:B------:R1:W-:Y:S01]  /*2ee0*/  @!P5 STG.E.U8 desc[UR36][R4.64+0x38], R3 ;  /* 0x000038030400d986 */ /* 0x0003e2000c101124 */
[----:B------:R-:W-:Y:S05]  /*2ef0*/  @P2 BRA `(.L_x_90) ;  /* 0x00000000000c2947 */ /* 0x000fea0003800000 */
[----:B--2---:R-:W1:Y:S02]  /*2f00*/  LDG.E.U8 R155, desc[UR36][R8.64+0x39] ;  /* 0x00003924089b7981 */ /* 0x004e64000c1e1100 */
[----:B-1----:R-:W-:-:S05]  /*2f10*/  PRMT R3, R155, 0x8880, RZ ;  /* 0x000088809b037816 */ /* 0x002fca00000000ff */
[----:B------:R-:W-:-:S07]  /*2f20*/  IMAD R12, R3, R154, RZ ;  /* 0x0000009a030c7224 */ /* 0x000fce00078e02ff */
.L_x_90:
[----:B------:R-:W-:Y:S05]  /*2f30*/  BSYNC B1 ;  /* 0x0000000000017941 */ /* 0x000fea0003800000 */
.L_x_89:
        /* <DEDUP_REMOVED lines=11> */
.L_x_92:
[----:B------:R-:W-:Y:S05]  /*2ff0*/  BSYNC B1 ;  /* 0x0000000000017941 */ /* 0x000fea0003800000 */
.L_x_91:
[----:B-1----:R-:W-:Y:S01]  /*3000*/  @!P4 IMAD R3, R54, R153, R12 ;  /* 0x000000993603c224 */ /* 0x002fe200078e020c */
[----:B------:R-:W-:Y:S04]  /*3010*/  BSSY B1, `(.L_x_93) ;  /* 0x0000006000017945 */ /* 0x000fe80003800000 */
[----:B------:R1:W-:Y:S01]  /*3020*/  @!P4 STG.E.U8 desc[UR36][R6.64+0x38], R3 ;  /* 0x000038030600c986 */ /* 0x0003e2000c101124 */
[----:B------:R-:W-:Y:S05]  /*3030*/  @P3 BRA `(.L_x_94) ;  /* 0x00000000000c3947 */ /* 0x000fea0003800000 */
[----:B--2---:R-:W1:Y:S02]  /*3040*/  LDG.E.U8 R155, desc[UR36][R10.64+0x39] ;  /* 0x000039240a9b7981 */ /* 0x004e64000c1e1100 */
[----:B-1----:R-:W-:-:S05]  /*3050*/  PRMT R3, R155, 0x8880, RZ ;  /* 0x000088809b037816 */ /* 0x002fca00000000ff */
[----:B------:R-:W-:-:S07]  /*3060*/  IMAD R12, R3, R154, RZ ;  /* 0x0000009a030c7224 */ /* 0x000fce00078e02ff */
.L_x_94:
[----:B------:R-:W-:Y:S05]  /*3070*/  BSYNC B1 ;  /* 0x0000000000017941 */ /* 0x000fea0003800000 */
.L_x_93:
[----:B------:R-:W-:Y:S01]  /*3080*/  @!P3 IMAD R55, R55, R153, R12 ;  /* 0x000000993737b224 */ /* 0x000fe200078e020c */
[----:B------:R-:W-:Y:S04]  /*3090*/  BSSY B1, `(.L_x_95) ;  /* 0x0000006000017945 */ /* 0x000fe80003800000 */
[----:B------:R0:W-:Y:S01]  /*30a0*/  @!P3 STG.E.U8 desc[UR36][R6.64+0x39], R55 ;  /* 0x000039370600b986 */ /* 0x0001e2000c101124 */
[----:B------:R-:W-:Y:S05]  /*30b0*/  @P5 BRA `(.L_x_96) ;  /* 0x00000000000c5947 */ /* 0x000fea0003800000 */
[----:B--2---:R-:W1:Y:S02]  /*30c0*/  LDG.E.U8 R155, desc[UR36][R8.64+0x40] ;  /* 0x00004024089b7981 */ /* 0x004e64000c1e1100 */
[----:B-1----:R-:W-:-:S05]  /*30d0*/  PRMT R3, R155, 0x8880, RZ ;  /* 0x000088809b037816 */ /* 0x002fca00000000ff */
[----:B------:R-:W-:-:S07]  /*30e0*/  IMAD R12, R3, R154, RZ ;  /* 0x0000009a030c7224 */ /* 0x000fce00078e02ff */
.L_x_96:
[----:B------:R-:W-:Y:S05]  /*30f0*/  BSYNC B1 ;  /* 0x0000000000017941 */ /* 0x000fea0003800000 */
.L_x_95:
[----:B-1----:R-:W-:Y:S01]  /*3100*/  @!P5 IMAD R3, R56, R153, R12 ;  /* 0x000000993803d224 */ /* 0x002fe200078e020c */
[----:B------:R-:W-:Y:S04]  /*3110*/  BSSY B1, `(.L_x_97) ;  /* 0x0000006000017945 */ /* 0x000fe80003800000 */
[----:B------:R1:W-:Y:S01]  /*3120*/  @!P5 STG.E.U8 desc[UR36][R4.64+0x40], R3 ;  /* 0x000040030400d986 */ /* 0x0003e2000c101124 */
[----:B------:R-:W-:Y:S05]  /*3130*/  @P2 BRA `(.L_x_98) ;  /* 0x00000000000c2947 */ /* 0x000fea0003800000 */
[----:B--2---:R-:W1:Y:S02]  /*3140*/  LDG.E.U8 R155, desc[UR36][R8.64+0x41] ;  /* 0x00004124089b7981 */ /* 0x004e64000c1e1100 */
[----:B-1----:R-:W-:-:S05]  /*3150*/  PRMT R3, R155, 0x8880, RZ ;  /* 0x000088809b037816 */ /* 0x002fca00000000ff */
[----:B------:R-:W-:-:S07]  /*3160*/  IMAD R12, R3, R154, RZ ;  /* 0x0000009a030c7224 */ /* 0x000fce00078e02ff */
.L_x_98:
[----:B------:R-:W-:Y:S05]  /*3170*/  BSYNC B1 ;  /* 0x0000000000017941 */ /* 0x000fea0003800000 */
.L_x_97:
        /* <DEDUP_REMOVED lines=11> */
.L_x_100:
[----:B------:R-:W-:Y:S05]  /*3230*/  BSYNC B1 ;  /* 0x0000000000017941 */ /* 0x000fea0003800000 */
.L_x_99:
[----:B-1----:R-:W-:Y:S01]  /*3240*/  @!P4 IMAD R3, R58, R153, R12 ;  /* 0x000000993a03c224 */ /* 0x002fe200078e020c */
[----:B------:R-:W-:Y:S04]  /*3250*/  BSSY B1, `(.L_x_101) ;  /* 0x0000006000017945 */ /* 0x000fe80003800000 */
[----:B------:R1:W-:Y:S01]  /*3260*/  @!P4 STG.E.U8 desc[UR36][R6.64+0x40], R3 ;  /* 0x000040030600c986 */ /* 0x0003e2000c101124 */
[----:B------:R-:W-:Y:S05]  /*3270*/  @P3 BRA `(.L_x_102) ;  /* 0x00000000000c3947 */ /* 0x000fea0003800000 */
[----:B--2---:R-:W1:Y:S02]  /*3280*/  LDG.E.U8 R155, desc[UR36][R10.64+0x41] ;  /* 0x000041240a9b7981 */ /* 0x004e64000c1e1100 */
[----:B-1----:R-:W-:-:S05]  /*3290*/  PRMT R3, R155, 0x8880, RZ ;  /* 0x000088809b037816 */ /* 0x002fca00000000ff */
[----:B------:R-:W-:-:S07]  /*32a0*/  IMAD R12, R3, R154, RZ ;  /* 0x0000009a030c7224 */ /* 0x000fce00078e02ff */
.L_x_102:
[----:B------:R-:W-:Y:S05]  /*32b0*/  BSYNC B1 ;  /* 0x0000000000017941 */ /* 0x000fea0003800000 */
.L_x_101:
[----:B------:R-:W-:Y:S01]  /*32c0*/  @!P3 IMAD R59, R59, R153, R12 ;  /* 0x000000993b3bb224 */ /* 0x000fe200078e020c */
[----:B------:R-:W-:Y:S04]  /*32d0*/  BSSY B1, `(.L_x_103) ;  /* 0x0000006000017945 */ /* 0x000fe80003800000 */
[----:B------:R0:W-:Y:S01]  /*32e0*/  @!P3 STG.E.U8 desc[UR36][R6.64+0x41], R59 ;  /* 0x0000413b0600b986 */ /* 0x0001e2000c101124 */
[----:B------:R-:W-:Y:S05]  /*32f0*/  @P5 BRA `(.L_x_104) ;  /* 0x00000000000c5947 */ /* 0x000fea0003800000 */
[----:B--2---:R-:W1:Y:S02]  /*3300*/  LDG.E.U8 R155, desc[UR36][R8.64+0x48] ;  /* 0x00004824089b7981 */ /* 0x004e64000c1e1100 */
[----:B-1----:R-:W-:-:S05]  /*3310*/  PRMT R3, R155, 0x8880, RZ ;  /* 0x000088809b037816 */ /* 0x002fca00000000ff */
[----:B------:R-:W-:-:S07]  /*3320*/  IMAD R12, R3, R154, RZ ;  /* 0x0000009a030c7224 */ /* 0x000fce00078e02ff */
.L_x_104:
[----:B------:R-:W-:Y:S05]  /*3330*/  BSYNC B1 ;  /* 0x0000000000017941 */ /* 0x000fea0003800000 */
.L_x_103:
[----:B-1----:R-:W-:Y:S01]  /*3340*/  @!P5 IMAD R3, R60, R153, R12 ;  /* 0x000000993c03d224 */ /* 0x002fe200078e020c */
[----:B------:R-:W-:Y:S04]  /*3350*/  BSSY B1, `(.L_x_105) ;  /* 0x0000006000017945 */ /* 0x000fe80003800000 */
[----:B------:R1:W-:Y:S01]  /*3360*/  @!P5 STG.E.U8 desc[UR36][R4.64+0x48], R3 ;  /* 0x000048030400d986 */ /* 0x0003e2000c101124 */
[----:B------:R-:W-:Y:S05]  /*3370*/  @P2 BRA `(.L_x_106) ;  /* 0x00000000000c2947 */ /* 0x000fea0003800000 */
[----:B--2---:R-:W1:Y:S02]  /*3380*/  LDG.E.U8 R155, desc[UR36][R8.64+0x49] ;  /* 0x00004924089b7981 */ /* 0x004e64000c1e1100 */
[----:B-1----:R-:W-:-:S05]  /*3390*/  PRMT R3, R155, 0x8880, RZ ;  /* 0x000088809b037816 */ /* 0x002fca00000000ff */
[----:B------:R-:W-:-:S07]  /*33a0*/  IMAD R12, R3, R154, RZ ;  /* 0x0000009a030c7224 */ /* 0x000fce00078e02ff */
.L_x_106:
[----:B------:R-:W-:Y:S05]  /*33b0*/  BSYNC B1 ;  /* 0x0000000000017941 */ /* 0x000fea0003800000 */
.L_x_105:
        /* <DEDUP_REMOVED lines=11> */
.L_x_108:
[----:B------:R-:W-:Y:S05]  /*3470*/  BSYNC B1 ;  /* 0x0000000000017941 */ /* 0x000fea0003800000 */
.L_x_107:
[----:B-1----:R-:W-:Y:S01]  /*3480*/  @!P4 IMAD R3, R62, R153, R12 ;  /* 0x000000993e03c224 */ /* 0x002fe200078e020c */
[----:B------:R-:W-:Y:S04]  /*3490*/  BSSY B1, `(.L_x_109) ;  /* 0x0000006000017945 */ /* 0x000fe80003800000 */
[----:B------:R1:W-:Y:S01]  /*34a0*/  @!P4 STG.E.U8 desc[UR36][R6.64+0x48], R3 ;  /* 0x000048030600c986 */ /* 0x0003e2000c101124 */
[----:B------:R-:W-:Y:S05]  /*34b0*/  @P3 BRA `(.L_x_110) ;  /* 0x00000000000c3947 */ /* 0x000fea0003800000 */
[----:B--2---:R-:W1:Y:S02]  /*34c0*/  LDG.E.U8 R155, desc[UR36][R10.64+0x49] ;  /* 0x000049240a9b7981 */ /* 0x004e64000c1e1100 */
[----:B-1----:R-:W-:-:S05]  /*34d0*/  PRMT R3, R155, 0x8880, RZ ;  /* 0x000088809b037816 */ /* 0x002fca00000000ff */
[----:B------:R-:W-:-:S07]  /*34e0*/  IMAD R12, R3, R154, RZ ;  /* 0x0000009a030c7224 */ /* 0x000fce00078e02ff */
.L_x_110:
[----:B------:R-:W-:Y:S05]  /*34f0*/  BSYNC B1 ;  /* 0x0000000000017941 */ /* 0x000fea0003800000 */
.L_x_109:
[----:B------:R-:W-:Y:S01]  /*3500*/  @!P3 IMAD R63, R63, R153, R12 ;  /* 0x000000993f3fb224 */ /* 0x000fe200078e020c */
[----:B------:R-:W-:Y:S04]  /*3510*/  BSSY B1, `(.L_x_111) ;  /* 0x0000006000017945 */ /* 0x000fe80003800000 */
[----:B------:R0:W-:Y:S01]  /*3520*/  @!P3 STG.E.U8 desc[UR36][R6.64+0x49], R63 ;  /* 0x0000493f0600b986 */ /* 0x0001e2000c101124 */
[----:B------:R-:W-:Y:S05]  /*3530*/  @P5 BRA `(.L_x_112) ;  /* 0x00000000000c5947 */ /* 0x000fea0003800000 */
[----:B--2---:R-:W1:Y:S02]  /*3540*/  LDG.E.U8 R155, desc[UR36][R8.64+0x50] ;  /* 0x00005024089b7981 */ /* 0x004e64000c1e1100 */
[----:B-1----:R-:W-:-:S05]  /*3550*/  PRMT R3, R155, 0x8880, RZ ;  /* 0x000088809b037816 */ /* 0x002fca00000000ff */
[----:B------:R-:W-:-:S07]  /*3560*/  IMAD R12, R3, R154, RZ ;  /* 0x0000009a030c7224 */ /* 0x000fce00078e02ff */
.L_x_112:
[----:B------:R-:W-:Y:S05]  /*3570*/  BSYNC B1 ;  /* 0x0000000000017941 */ /* 0x000fea0003800000 */
.L_x_111:
[----:B-1----:R-:W-:Y:S01]  /*3580*/  @!P5 IMAD R3, R64, R153, R12 ;  /* 0x000000994003d224 */ /* 0x002fe200078e020c */
[----:B------:R-:W-:Y:S04]  /*3590*/  BSSY B1, `(.L_x_113) ;  /* 0x0000006000017945 */ /* 0x000fe80003800000 */
[----:B------:R1:W-:Y:S01]  /*35a0*/  @!P5 STG.E.U8 desc[UR36][R4.64+0x50], R3 ;  /* 0x000050030400d986 */ /* 0x0003e2000c101124 */
[----:B------:R-:W-:Y:S05]  /*35b0*/  @P2 BRA `(.L_x_114) ;  /* 0x00000000000c2947 */ /* 0x000fea0003800000 */
[----:B--2---:R-:W1:Y:S02]  /*35c0*/  LDG.E.U8 R155, desc[UR36][R8.64+0x51] ;  /* 0x00005124089b7981 */ /* 0x004e64000c1e1100 */
[----:B-1----:R-:W-:-:S05]  /*35d0*/  PRMT R3, R155, 0x8880, RZ ;  /* 0x000088809b037816 */ /* 0x002fca00000000ff */
[----:B------:R-:W-:-:S07]  /*35e0*/  IMAD R12, R3, R154, RZ ;  /* 0x0000009a030c7224 */ /* 0x000fce00078e02ff */
.L_x_114:
[----:B------:R-:W-:Y:S05]  /*35f0*/  BSYNC B1 ;  /* 0x0000000000017941 */ /* 0x000fea0003800000 */
.L_x_113:
        /* <DEDUP_REMOVED lines=11> */
.L_x_116:
[----:B------:R-:W-:Y:S05]  /*36b0*/  BSYNC B1 ;  /* 0x0000000000017941 */ /* 0x000fea0003800000 */
.L_x_115:
[----:B-1----:R-:W-:Y:S01]  /*36c0*/  @!P4 IMAD R3, R66, R153, R12 ;  /* 0x000000994203c224 */ /* 0x002fe200078e020c */
[----:B------:R-:W-:Y:S04]  /*36d0*/  BSSY B1, `(.L_x_117) ;  /* 0x0000006000017945 */ /* 0x000fe80003800000 */
[----:B------:R1:W-:Y:S01]  /*36e0*/  @!P4 STG.E.U8 desc[UR36][R6.64+0x50], R3 ;  /* 0x000050030600c986 */ /* 0x0003e2000c101124 */
[----:B------:R-:W-:Y:S05]  /*36f0*/  @P3 BRA `(.L_x_118) ;  /* 0x00000000000c3947 */ /* 0x000fea0003800000 */
[----:B--2---:R-:W1:Y:S02]  /*3700*/  LDG.E.U8 R155, desc[UR36][R10.64+0x51] ;  /* 0x000051240a9b7981 */ /* 0x004e64000c1e1100 */
[----:B-1----:R-:W-:-:S05]  /*3710*/  PRMT R3, R155, 0x8880, RZ ;  /* 0x000088809b037816 */ /* 0x002fca00000000ff */
[----:B------:R-:W-:-:S07]  /*3720*/  IMAD R12, R3, R154, RZ ;  /* 0x0000009a030c7224 */ /* 0x000fce00078e02ff */
.L_x_118:
[----:B------:R-:W-:Y:S05]  /*3730*/  BSYNC B1 ;  /* 0x0000000000017941 */ /* 0x000fea0003800000 */
.L_x_117:
[----:B------:R-:W-:Y:S01]  /*3740*/  @!P3 IMAD R67, R67, R153, R12 ;  /* 0x000000994343b224 */ /* 0x000fe200078e020c */
[----:B------:R-:W-:Y:S04]  /*3750*/  BSSY B1, `(.L_x_119) ;  /* 0x0000006000017945 */ /* 0x000fe80003800000 */
[----:B------:R0:W-:Y:S01]  /*3760*/  @!P3 STG.E.U8 desc[UR36][R6.64+0x51], R67 ;  /* 0x000051430600b986 */ /* 0x0001e2000c101124 */
[----:B------:R-:W-:Y:S05]  /*3770*/  @P5 BRA `(.L_x_120) ;  /* 0x00000000000c5947 */ /* 0x000fea0003800000 */
[----:B--2---:R-:W1:Y:S02]  /*3780*/  LDG.E.U8 R155, desc[UR36][R8.64+0x58] ;  /* 0x00005824089b7981 */ /* 0x004e64000c1e1100 */
[----:B-1----:R-:W-:-:S05]  /*3790*/  PRMT R3, R155, 0x8880, RZ ;  /* 0x000088809b037816 */ /* 0x002fca00000000ff */
[----:B------:R-:W-:-:S07]  /*37a0*/  IMAD R12, R3, R154, RZ ;  /* 0x0000009a030c7224 */ /* 0x000fce00078e02ff */
.L_x_120:
[----:B------:R-:W-:Y:S05]  /*37b0*/  BSYNC B1 ;  /* 0x0000000000017941 */ /* 0x000fea0003800000 */
.L_x_119:
[----:B-1----:R-:W-:Y:S01]  /*37c0*/  @!P5 IMAD R3, R68, R153, R12 ;  /* 0x000000994403d224 */ /* 0x002fe200078e020c */
[----:B------:R-:W-:Y:S04]  /*37d0*/  BSSY B1, `(.L_x_121) ;  /* 0x0000006000017945 */ /* 0x000fe80003800000 */
[----:B------:R1:W-:Y:S01]  /*37e0*/  @!P5 STG.E.U8 desc[UR36][R4.64+0x58], R3 ;  /* 0x000058030400d986 */ /* 0x0003e2000c101124 */
[----:B------:R-:W-:Y:S05]  /*37f0*/  @P2 BRA `(.L_x_122) ;  /* 0x00000000000c2947 */ /* 0x000fea0003800000 */
[----:B--2---:R-:W1:Y:S02]  /*3800*/  LDG.E.U8 R155, desc[UR36][R8.64+0x59] ;  /* 0x00005924089b7981 */ /* 0x004e64000c1e1100 */
[----:B-1----:R-:W-:-:S05]  /*3810*/  PRMT R3, R155, 0x8880, RZ ;  /* 0x000088809b037816 */ /* 0x002fca00000000ff */
[----:B------:R-:W-:-:S07]  /*3820*/  IMAD R12, R3, R154, RZ ;  /* 0x0000009a030c7224 */ /* 0x000fce00078e02ff */
.L_x_122:
[----:B------:R-:W-:Y:S05]  /*3830*/  BSYNC B1 ;  /* 0x0000000000017941 */ /* 0x000fea0003800000 */
.L_x_121:
        /* <DEDUP_REMOVED lines=11> */
.L_x_124:
[----:B------:R-:W-:Y:S05]  /*38f0*/  BSYNC B1 ;  /* 0x0000000000017941 */ /* 0x000fea0003800000 */
.L_x_123:
[----:B-1----:R-:W-:Y:S01]  /*3900*/  @!P4 IMAD R3, R70, R153, R12 ;  /* 0x000000994603c224 */ /* 0x002fe200078e020c */
[----:B------:R-:W-:Y:S04]  /*3910*/  BSSY B1, `(.L_x_125) ;  /* 0x0000006000017945 */ /* 0x000fe80003800000 */
[----:B------:R1:W-:Y:S01]  /*3920*/  @!P4 STG.E.U8 desc[UR36][R6.64+0x58], R3 ;  /* 0x000058030600c986 */ /* 0x0003e2000c101124 */
[----:B------:R-:W-:Y:S05]  /*3930*/  @P3 BRA `(.L_x_126) ;  /* 0x00000000000c3947 */ /* 0x000fea0003800000 */
[----:B--2---:R-:W1:Y:S02]  /*3940*/  LDG.E.U8 R155, desc[UR36][R10.64+0x59] ;  /* 0x000059240a9b7981 */ /* 0x004e64000c1e1100 */
[----:B-1----:R-:W-:-:S05]  /*3950*/  PRMT R3, R155, 0x8880, RZ ;  /* 0x000088809b037816 */ /* 0x002fca00000000ff */
[----:B------:R-:W-:-:S07]  /*3960*/  IMAD R12, R3, R154, RZ ;  /* 0x0000009a030c7224 */ /* 0x000fce00078e02ff */
.L_x_126:
[----:B------:R-:W-:Y:S05]  /*3970*/  BSYNC B1 ;  /* 0x0000000000017941 */ /* 0x000fea0003800000 */
.L_x_125:
[----:B------:R-:W-:Y:S01]  /*3980*/  @!P3 IMAD R71, R71, R153, R12 ;  /* 0x000000994747b224 */ /* 0x000fe200078e020c */
[----:B------:R-:W-:Y:S04]  /*3990*/  BSSY B1, `(.L_x_127) ;  /* 0x0000006000017945 */ /* 0x000fe80003800000 */
[----:B------:R0:W-:Y:S01]  /*39a0*/  @!P3 STG.E.U8 desc[UR36][R6.64+0x59], R71 ;  /* 0x000059470600b986 */ /* 0x0001e2000c101124 */
[----:B------:R-:W-:Y:S05]  /*39b0*/  @P5 BRA `(.L_x_128) ;  /* 0x00000000000c5947 */ /* 0x000fea0003800000 */
[----:B--2---:R-:W1:Y:S02]  /*39c0*/  LDG.E.U8 R155, desc[UR36][R8.64+0x60] ;  /* 0x00006024089b7981 */ /* 0x004e64000c1e1100 */
[----:B-1----:R-:W-:-:S05]  /*39d0*/  PRMT R3, R155, 0x8880, RZ ;  /* 0x000088809b037816 */ /* 0x002fca00000000ff */
[----:B------:R-:W-:-:S07]  /*39e0*/  IMAD R12, R3, R154, RZ ;  /* 0x0000009a030c7224 */ /* 0x000fce00078e02ff */
.L_x_128:
[----:B------:R-:W-:Y:S05]  /*39f0*/  BSYNC B1 ;  /* 0x0000000000017941 */ /* 0x000fea0003800000 */
.L_x_127:
[----:B-1----:R-:W-:Y:S01]  /*3a00*/  @!P5 IMAD R3, R72, R153, R12 ;  /* 0x000000994803d224 */ /* 0x002fe200078e020c */
[----:B------:R-:W-:Y:S04]  /*3a10*/  BSSY B1, `(.L_x_129) ;  /* 0x0000006000017945 */ /* 0x000fe80003800000 */
[----:B------:R1:W-:Y:S01]  /*3a20*/  @!P5 STG.E.U8 desc[UR36][R4.64+0x60], R3 ;  /* 0x000060030400d986 */ /* 0x0003e2000c101124 */
[----:B------:R-:W-:Y:S05]  /*3a30*/  @P2 BRA `(.L_x_130) ;  /* 0x00000000000c2947 */ /* 0x000fea0003800000 */
[----:B--2---:R-:W1:Y:S02]  /*3a40*/  LDG.E.U8 R155, desc[UR36][R8.64+0x61] ;  /* 0x00006124089b7981 */ /* 0x004e64000c1e1100 */
[----:B-1----:R-:W-:-:S05]  /*3a50*/  PRMT R3, R155, 0x8880, RZ ;  /* 0x000088809b037816 */ /* 0x002fca00000000ff */
[----:B------:R-:W-:-:S07]  /*3a60*/  IMAD R12, R3, R154, RZ ;  /* 0x0000009a030c7224 */ /* 0x000fce00078e02ff */
.L_x_130:
[----:B------:R-:W-:Y:S05]  /*3a70*/  BSYNC B1 ;  /* 0x0000000000017941 */ /* 0x000fea0003800000 */
.L_x_129:
        /* <DEDUP_REMOVED lines=11> */
.L_x_132:
[----:B------:R-:W-:Y:S05]  /*3b30*/  BSYNC B1 ;  /* 0x0000000000017941 */ /* 0x000fea0003800000 */
.L_x_131:
[----:B-1----:R-:W-:Y:S01]  /*3b40*/  @!P4 IMAD R3, R74, R153, R12 ;  /* 0x000000994a03c224 */ /* 0x002fe200078e020c */
[----:B------:R-:W-:Y:S04]  /*3b50*/  BSSY B1, `(.L_x_133) ;  /* 0x0000006000017945 */ /* 0x000fe80003800000 */
[----:B------:R1:W-:Y:S01]  /*3b60*/  @!P4 STG.E.U8 desc[UR36][R6.64+0x60], R3 ;  /* 0x000060030600c986 */ /* 0x0003e2000c101124 */
[----:B------:R-:W-:Y:S05]  /*3b70*/  @P3 BRA `(.L_x_134) ;  /* 0x00000000000c3947 */ /* 0x000fea0003800000 */
[----:B--2---:R-:W1:Y:S02]  /*3b80*/  LDG.E.U8 R155, desc[UR36][R10.64+0x61] ;  /* 0x000061240a9b7981 */ /* 0x004e64000c1e1100 */
[----:B-1----:R-:W-:-:S05]  /*3b90*/  PRMT R3, R155, 0x8880, RZ ;  /* 0x000088809b037816 */ /* 0x002fca00000000ff */
[----:B------:R-:W-:-:S07]  /*3ba0*/  IMAD R12, R3, R154, RZ ;  /* 0x0000009a030c7224 */ /* 0x000fce00078e02ff */
.L_x_134:
[----:B------:R-:W-:Y:S05]  /*3bb0*/  BSYNC B1 ;  /* 0x0000000000017941 */ /* 0x000fea0003800000 */
.L_x_133:
[----:B------:R-:W-:Y:S01]  /*3bc0*/  @!P3 IMAD R75, R75, R153, R12 ;  /* 0x000000994b4bb224 */ /* 0x000fe200078e020c */
[----:B------:R-:W-:Y:S04]  /*3bd0*/  BSSY B1, `(.L_x_135) ;  /* 0x0000006000017945 */ /* 0x000fe80003800000 */
[----:B------:R0:W-:Y:S01]  /*3be0*/  @!P3 STG.E.U8 desc[UR36][R6.64+0x61], R75 ;  /* 0x0000614b0600b986 */ /* 0x0001e2000c101124 */
[----:B------:R-:W-:Y:S05]  /*3bf0*/  @P5 BRA `(.L_x_136) ;  /* 0x00000000000c5947 */ /* 0x000fea0003800000 */
[----:B--2---:R-:W1:Y:S02]  /*3c00*/  LDG.E.U8 R155, desc[UR36][R8.64+0x68] ;  /* 0x00006824089b7981 */ /* 0x004e64000c1e1100 */
[----:B-1----:R-:W-:-:S05]  /*3c10*/  PRMT R3, R155, 0x8880, RZ ;  /* 0x000088809b037816 */ /* 0x002fca00000000ff */
[----:B------:R-:W-:-:S07]  /*3c20*/  IMAD R12, R3, R154, RZ ;  /* 0x0000009a030c7224 */ /* 0x000fce00078e02ff */
.L_x_136:
[----:B------:R-:W-:Y:S05]  /*3c30*/  BSYNC B1 ;  /* 0x0000000000017941 */ /* 0x000fea0003800000 */
.L_x_135:
[----:B-1----:R-:W-:Y:S01]  /*3c40*/  @!P5 IMAD R3, R76, R153, R12 ;  /* 0x000000994c03d224 */ /* 0x002fe200078e020c */
[----:B------:R-:W-:Y:S04]  /*3c50*/  BSSY B1, `(.L_x_137) ;  /* 0x0000006000017945 */ /* 0x000fe80003800000 */
[----:B------:R1:W-:Y:S01]  /*3c60*/  @!P5 STG.E.U8 desc[UR36][R4.64+0x68], R3 ;  /* 0x000068030400d986 */ /* 0x0003e2000c101124 */
[----:B------:R-:W-:Y:S05]  /*3c70*/  @P2 BRA `(.L_x_138) ;  /* 0x00000000000c2947 */ /* 0x000fea0003800000 */
[----:B--2---:R-:W1:Y:S02]  /*3c80*/  LDG.E.U8 R155, desc[UR36][R8.64+0x69] ;  /* 0x00006924089b7981 */ /* 0x004e64000c1e1100 */
[----:B-1----:R-:W-:-:S05]  /*3c90*/  PRMT R3, R155, 0x8880, RZ ;  /* 0x000088809b037816 */ /* 0x002fca00000000ff */
[----:B------:R-:W-:-:S07]  /*3ca0*/  IMAD R12, R3, R154, RZ ;  /* 0x0000009a030c7224 */ /* 0x000fce00078e02ff */
.L_x_138:
[----:B------:R-:W-:Y:S05]  /*3cb0*/  BSYNC B1 ;  /* 0x0000000000017941 */ /* 0x000fea0003800000 */
.L_x_137:
        /* <DEDUP_REMOVED lines=11> */
.L_x_140:
[----:B------:R-:W-:Y:S05]  /*3d70*/  BSYNC B1 ;  /* 0x0000000000017941 */ /* 0x000fea0003800000 */
.L_x_139:
[----:B-1----:R-:W-:Y:S01]  /*3d80*/  @!P4 IMAD R3, R78, R153, R12 ;  /* 0x000000994e03c224 */ /* 0x002fe200078e020c */
[----:B------:R-:W-:Y:S04]  /*3d90*/  BSSY B1, `(.L_x_141) ;  /* 0x0000006000017945 */ /* 0x000fe80003800000 */
[----:B------:R1:W-:Y:S01]  /*3da0*/  @!P4 STG.E.U8 desc[UR36][R6.64+0x68], R3 ;  /* 0x000068030600c986 */ /* 0x0003e2000c101124 */
[----:B------:R-:W-:Y:S05]  /*3db0*/  @P3 BRA `(.L_x_142) ;  /* 0x00000000000c3947 */ /* 0x000fea0003800000 */
[----:B--2---:R-:W1:Y:S02]  /*3dc0*/  LDG.E.U8 R155, desc[UR36][R10.64+0x69] ;  /* 0x000069240a9b7981 */ /* 0x004e64000c1e1100 */
[----:B-1----:R-:W-:-:S05]  /*3dd0*/  PRMT R3, R155, 0x8880, RZ ;  /* 0x000088809b037816 */ /* 0x002fca00000000ff */
[----:B------:R-:W-:-:S07]  /*3de0*/  IMAD R12, R3, R154, RZ ;  /* 0x0000009a030c7224 */ /* 0x000fce00078e02ff */
.L_x_142:
[----:B------:R-:W-:Y:S05]  /*3df0*/  BSYNC B1 ;  /* 0x0000000000017941 */ /* 0x000fea0003800000 */
.L_x_141:
[----:B------:R-:W-:Y:S01]  /*3e00*/  @!P3 IMAD R79, R79, R153, R12 ;  /* 0x000000994f4fb224 */ /* 0x000fe200078e020c */
[----:B------:R-:W-:Y:S04]  /*3e10*/  BSSY B1, `(.L_x_143) ;  /* 0x0000006000017945 */ /* 0x000fe80003800000 */
[----:B------:R0:W-:Y:S01]  /*3e20*/  @!P3 STG.E.U8 desc[UR36][R6.64+0x69], R79 ;  /* 0x0000694f0600b986 */ /* 0x0001e2000c101124 */
[----:B------:R-:W-:Y:S05]  /*3e30*/  @P5 BRA `(.L_x_144) ;  /* 0x00000000000c5947 */ /* 0x000fea0003800000 */
[----:B--2---:R-:W1:Y:S02]  /*3e40*/  LDG.E.U8 R155, desc[UR36][R8.64+0x70] ;  /* 0x00007024089b7981 */ /* 0x004e64000c1e1100 */
[----:B-1----:R-:W-:-:S05]  /*3e50*/  PRMT R3, R155, 0x8880, RZ ;  /* 0x000088809b037816 */ /* 0x002fca00000000ff */
[----:B------:R-:W-:-:S07]  /*3e60*/  IMAD R12, R3, R154, RZ ;  /* 0x0000009a030c7224 */ /* 0x000fce00078e02ff */
.L_x_144:
[----:B------:R-:W-:Y:S05]  /*3e70*/  BSYNC B1 ;  /* 0x0000000000017941 */ /* 0x000fea0003800000 */
.L_x_143:
[----:B-1----:R-:W-:Y:S01]  /*3e80*/  @!P5 IMAD R3, R80, R153, R12 ;  /* 0x000000995003d224 */ /* 0x002fe200078e020c */
[----:B------:R-:W-:Y:S04]  /*3e90*/  BSSY B1, `(.L_x_145) ;  /* 0x0000006000017945 */ /* 0x000fe80003800000 */
[----:B------:R1:W-:Y:S01]  /*3ea0*/  @!P5 STG.E.U8 desc[UR36][R4.64+0x70], R3 ;  /* 0x000070030400d986 */ /* 0x0003e2000c101124 */
[----:B------:R-:W-:Y:S05]  /*3eb0*/  @P2 BRA `(.L_x_146) ;  /* 0x00000000000c2947 */ /* 0x000fea0003800000 */
[----:B--2---:R-:W1:Y:S02]  /*3ec0*/  LDG.E.U8 R155, desc[UR36][R8.64+0x71] ;  /* 0x00007124089b7981 */ /* 0x004e64000c1e1100 */
[----:B-1----:R-:W-:-:S05]  /*3ed0*/  PRMT R3, R155, 0x8880, RZ ;  /* 0x000088809b037816 */ /* 0x002fca00000000ff */
[----:B------:R-:W-:-:S07]  /*3ee0*/  IMAD R12, R3, R154, RZ ;  /* 0x0000009a030c7224 */ /* 0x000fce00078e02ff */
.L_x_146:
[----:B------:R-:W-:Y:S05]  /*3ef0*/  BSYNC B1 ;  /* 0x0000000000017941 */ /* 0x000fea0003800000 */
.L_x_145:
        /* <DEDUP_REMOVED lines=11> */
.L_x_148:
[----:B------:R-:W-:Y:S05]  /*3fb0*/  BSYNC B1 ;  /* 0x0000000000017941 */ /* 0x000fea0003800000 */
.L_x_147:
[----:B-1----:R-:W-:Y:S01]  /*3fc0*/  @!P4 IMAD R3, R82, R153, R12 ;  /* 0x000000995203c224 */ /* 0x002fe200078e020c */
[----:B------:R-:W-:Y:S04]  /*3fd0*/  BSSY B1, `(.L_x_149) ;  /* 0x0000006000017945 */ /* 0x000fe80003800000 */
[----:B------:R1:W-:Y:S01]  /*3fe0*/  @!P4 STG.E.U8 desc[UR36][R6.64+0x70], R3 ;  /* 0x000070030600c986 */ /* 0x0003e2000c101124 */
[----:B------:R-:W-:Y:S05]  /*3ff0*/  @P3 BRA `(.L_x_150) ;  /* 0x00000000000c3947 */ /* 0x000fea0003800000 */
[----:B--2---:R-:W1:Y:S02]  /*4000*/  LDG.E.U8 R155, desc[UR36][R10.64+0x71] ;  /* 0x000071240a9b7981 */ /* 0x004e64000c1e1100 */
[----:B-1----:R-:W-:-:S05]  /*4010*/  PRMT R3, R155, 0x8880, RZ ;  /* 0x000088809b037816 */ /* 0x002fca00000000ff */
[----:B------:R-:W-:-:S07]  /*4020*/  IMAD R12, R3, R154, RZ ;  /* 0x0000009a030c7224 */ /* 0x000fce00078e02ff */
.L_x_150:
[----:B------:R-:W-:Y:S05]  /*4030*/  BSYNC B1 ;  /* 0x0000000000017941 */ /* 0x000fea0003800000 */
.L_x_149:
[----:B------:R-:W-:Y:S01]  /*4040*/  @!P3 IMAD R83, R83, R153, R12 ;  /* 0x000000995353b224 */ /* 0x000fe200078e020c */
[----:B------:R-:W-:Y:S04]  /*4050*/  BSSY B1, `(.L_x_151) ;  /* 0x0000006000017945 */ /* 0x000fe80003800000 */
[----:B------:R0:W-:Y:S01]  /*4060*/  @!P3 STG.E.U8 desc[UR36][R6.64+0x71], R83 ;  /* 0x000071530600b986 */ /* 0x0001e2000c101124 */
[----:B------:R-:W-:Y:S05]  /*4070*/  @P5 BRA `(.L_x_152) ;  /* 0x00000000000c5947 */ /* 0x000fea0003800000 */
[----:B--2---:R-:W1:Y:S02]  /*4080*/  LDG.E.U8 R155, desc[UR36][R8.64+0x78] ;  /* 0x00007824089b7981 */ /* 0x004e64000c1e1100 */
[----:B-1----:R-:W-:-:S05]  /*4090*/  PRMT R3, R155, 0x8880, RZ ;  /* 0x000088809b037816 */ /* 0x002fca00000000ff */
[----:B------:R-:W-:-:S07]  /*40a0*/  IMAD R12, R3, R154, RZ ;  /* 0x0000009a030c7224 */ /* 0x000fce00078e02ff */
.L_x_152:
[----:B------:R-:W-:Y:S05]  /*40b0*/  BSYNC B1 ;  /* 0x0000000000017941 */ /* 0x000fea0003800000 */
.L_x_151:
[----:B-1----:R-:W-:Y:S01]  /*40c0*/  @!P5 IMAD R3, R84, R153, R12 ;  /* 0x000000995403d224 */ /* 0x002fe200078e020c */
[----:B------:R-:W-:Y:S04]  /*40d0*/  BSSY B1, `(.L_x_153) ;  /* 0x0000006000017945 */ /* 0x000fe80003800000 */
[----:B------:R1:W-:Y:S01]  /*40e0*/  @!P5 STG.E.U8 desc[UR36][R4.64+0x78], R3 ;  /* 0x000078030400d986 */ /* 0x0003e2000c101124 */
[----:B------:R-:W-:Y:S05]  /*40f0*/  @P2 BRA `(.L_x_154) ;  /* 0x00000000000c2947 */ /* 0x000fea0003800000 */
[----:B--2---:R-:W1:Y:S02]  /*4100*/  LDG.E.U8 R155, desc[UR36][R8.64+0x79] ;  /* 0x00007924089b7981 */ /* 0x004e64000c1e1100 */
[----:B-1----:R-:W-:-:S05]  /*4110*/  PRMT R3, R155, 0x8880, RZ ;  /* 0x000088809b037816 */ /* 0x002fca00000000ff */
[----:B------:R-:W-:-:S07]  /*4120*/  IMAD R12, R3, R154, RZ ;  /* 0x0000009a030c7224 */ /* 0x000fce00078e02ff */
.L_x_154:
[----:B------:R-:W-:Y:S05]  /*4130*/  BSYNC B1 ;  /* 0x0000000000017941 */ /* 0x000fea0003800000 */
.L_x_153:
        /* <DEDUP_REMOVED lines=11> */
.L_x_156:
[----:B------:R-:W-:Y:S05]  /*41f0*/  BSYNC B1 ;  /* 0x0000000000017941 */ /* 0x000fea0003800000 */
.L_x_155:
[----:B-1----:R-:W-:Y:S01]  /*4200*/  @!P4 IMAD R3, R86, R153, R12 ;  /* 0x000000995603c224 */ /* 0x002fe200078e020c */
[----:B------:R-:W-:Y:S04]  /*4210*/  BSSY B1, `(.L_x_157) ;  /* 0x0000006000017945 */ /* 0x000fe80003800000 */
[----:B------:R1:W-:Y:S01]  /*4220*/  @!P4 STG.E.U8 desc[UR36][R6.64+0x78], R3 ;  /* 0x000078030600c986 */ /* 0x0003e2000c101124 */
[----:B------:R-:W-:Y:S05]  /*4230*/  @P3 BRA `(.L_x_158) ;  /* 0x00000000000c3947 */ /* 0x000fea0003800000 */
[----:B--2---:R-:W1:Y:S02]  /*4240*/  LDG.E.U8 R155, desc[UR36][R10.64+0x79] ;  /* 0x000079240a9b7981 */ /* 0x004e64000c1e1100 */
[----:B-1----:R-:W-:-:S05]  /*4250*/  PRMT R3, R155, 0x8880, RZ ;  /* 0x000088809b037816 */ /* 0x002fca00000000ff */
[----:B------:R-:W-:-:S07]  /*4260*/  IMAD R12, R3, R154, RZ ;  /* 0x0000009a030c7224 */ /* 0x000fce00078e02ff */
.L_x_158:
[----:B------:R-:W-:Y:S05]  /*4270*/  BSYNC B1 ;  /* 0x0000000000017941 */ /* 0x000fea0003800000 */
.L_x_157:
[----:B------:R-:W-:Y:S01]  /*4280*/  @!P3 IMAD R87, R87, R153, R12 ;  /* 0x000000995757b224 */ /* 0x000fe200078e020c */
[----:B------:R-:W-:Y:S04]  /*4290*/  BSSY B1, `(.L_x_159) ;  /* 0x0000006000017945 */ /* 0x000fe80003800000 */
[----:B------:R0:W-:Y:S01]  /*42a0*/  @!P3 STG.E.U8 desc[UR36][R6.64+0x79], R87 ;  /* 0x000079570600b986 */ /* 0x0001e2000c101124 */
[----:B------:R-:W-:Y:S05]  /*42b0*/  @P5 BRA `(.L_x_160) ;  /* 0x00000000000c5947 */ /* 0x000fea0003800000 */
[----:B--2---:R-:W1:Y:S02]  /*42c0*/  LDG.E.U8 R155, desc[UR36][R8.64+0x80] ;  /* 0x00008024089b7981 */ /* 0x004e64000c1e1100 */
[----:B-1----:R-:W-:-:S05]  /*42d0*/  PRMT R3, R155, 0x8880, RZ ;  /* 0x000088809b037816 */ /* 0x002fca00000000ff */
[----:B------:R-:W-:-:S07]  /*42e0*/  IMAD R12, R3, R154, RZ ;  /* 0x0000009a030c7224 */ /* 0x000fce00078e02ff */
.L_x_160:
[----:B------:R-:W-:Y:S05]  /*42f0*/  BSYNC B1 ;  /* 0x0000000000017941 */ /* 0x000fea0003800000 */
.L_x_159:
[----:B-1----:R-:W-:Y:S01]  /*4300*/  @!P5 IMAD R3, R88, R153, R12 ;  /* 0x000000995803d224 */ /* 0x002fe200078e020c */
[----:B------:R-:W-:Y:S04]  /*4310*/  BSSY B1, `(.L_x_161) ;  /* 0x0000006000017945 */ /* 0x000fe80003800000 */
[----:B------:R1:W-:Y:S01]  /*4320*/  @!P5 STG.E.U8 desc[UR36][R4.64+0x80], R3 ;  /* 0x000080030400d986 */ /* 0x0003e2000c101124 */
[----:B------:R-:W-:Y:S05]  /*4330*/  @P2 BRA `(.L_x_162) ;  /* 0x00000000000c2947 */ /* 0x000fea0003800000 */
[----:B--2---:R-:W1:Y:S02]  /*4340*/  LDG.E.U8 R155, desc[UR36][R8.64+0x81] ;  /* 0x00008124089b7981 */ /* 0x004e64000c1e1100 */
[----:B-1----:R-:W-:-:S05]  /*4350*/  PRMT R3, R155, 0x8880, RZ ;  /* 0x000088809b037816 */ /* 0x002fca00000000ff */
[----:B------:R-:W-:-:S07]  /*4360*/  IMAD R12, R3, R154, RZ ;  /* 0x0000009a030c7224 */ /* 0x000fce00078e02ff */
.L_x_162:
[----:B------:R-:W-:Y:S05]  /*4370*/  BSYNC B1 ;  /* 0x0000000000017941 */ /* 0x000fea0003800000 */
.L_x_161:
        /* <DEDUP_REMOVED lines=11> */
.L_x_164:
[----:B------:R-:W-:Y:S05]  /*4430*/  BSYNC B1 ;  /* 0x0000000000017941 */ /* 0x000fea0003800000 */
.L_x_163:
[----:B-1----:R-:W-:Y:S01]  /*4440*/  @!P4 IMAD R3, R90, R153, R12 ;  /* 0x000000995a03c224 */ /* 0x002fe200078e020c */
[----:B------:R-:W-:Y:S04]  /*4450*/  BSSY B1, `(.L_x_165) ;  /* 0x0000006000017945 */ /* 0x000fe80003800000 */
[----:B------:R1:W-:Y:S01]  /*4460*/  @!P4 STG.E.U8 desc[UR36][R6.64+0x80], R3 ;  /* 0x000080030600c986 */ /* 0x0003e2000c101124 */
[----:B------:R-:W-:Y:S05]  /*4470*/  @P3 BRA `(.L_x_166) ;  /* 0x00000000000c3947 */ /* 0x000fea0003800000 */
[----:B--2---:R-:W1:Y:S02]  /*4480*/  LDG.E.U8 R155, desc[UR36][R10.64+0x81] ;  /* 0x000081240a9b7981 */ /* 0x004e64000c1e1100 */
[----:B-1----:R-:W-:-:S05]  /*4490*/  PRMT R3, R155, 0x8880, RZ ;  /* 0x000088809b037816 */ /* 0x002fca00000000ff */
[----:B------:R-:W-:-:S07]  /*44a0*/  IMAD R12, R3, R154, RZ ;  /* 0x0000009a030c7224 */ /* 0x000fce00078e02ff */
.L_x_166:
[----:B------:R-:W-:Y:S05]  /*44b0*/  BSYNC B1 ;  /* 0x0000000000017941 */ /* 0x000fea0003800000 */
.L_x_165:
[----:B------:R-:W-:Y:S01]  /*44c0*/  @!P3 IMAD R91, R91, R153, R12 ;  /* 0x000000995b5bb224 */ /* 0x000fe200078e020c */
[----:B------:R-:W-:Y:S04]  /*44d0*/  BSSY B1, `(.L_x_167) ;  /* 0x0000006000017945 */ /* 0x000fe80003800000 */
[----:B------:R0:W-:Y:S01]  /*44e0*/  @!P3 STG.E.U8 desc[UR36][R6.64+0x81], R91 ;  /* 0x0000815b0600b986 */ /* 0x0001e2000c101124 */
[----:B------:R-:W-:Y:S05]  /*44f0*/  @P5 BRA `(.L_x_168) ;  /* 0x00000000000c5947 */ /* 0x000fea0003800000 */
[----:B--2---:R-:W1:Y:S02]  /*4500*/  LDG.E.U8 R155, desc[UR36][R8.64+0x88] ;  /* 0x00008824089b7981 */ /* 0x004e64000c1e1100 */
[----:B-1----:R-:W-:-:S05]  /*4510*/  PRMT R3, R155, 0x8880, RZ ;  /* 0x000088809b037816 */ /* 0x002fca00000000ff */
[----:B------:R-:W-:-:S07]  /*4520*/  IMAD R12, R3, R154, RZ ;  /* 0x0000009a030c7224 */ /* 0x000fce00078e02ff */
.L_x_168:
[----:B------:R-:W-:Y:S05]  /*4530*/  BSYNC B1 ;  /* 0x0000000000017941 */ /* 0x000fea0003800000 */
.L_x_167:
[----:B-1----:R-:W-:Y:S01]  /*4540*/  @!P5 IMAD R3, R92, R153, R12 ;  /* 0x000000995c03d224 */ /* 0x002fe200078e020c */
[----:B------:R-:W-:Y:S04]  /*4550*/  BSSY B1, `(.L_x_169) ;  /* 0x0000006000017945 */ /* 0x000fe80003800000 */
[----:B------:R1:W-:Y:S01]  /*4560*/  @!P5 STG.E.U8 desc[UR36][R4.64+0x88], R3 ;  /* 0x000088030400d986 */ /* 0x0003e2000c101124 */
[----:B------:R-:W-:Y:S05]  /*4570*/  @P2 BRA `(.L_x_170) ;  /* 0x00000000000c2947 */ /* 0x000fea0003800000 */
[----:B--2---:R-:W1:Y:S02]  /*4580*/  LDG.E.U8 R155, desc[UR36][R8.64+0x89] ;  /* 0x00008924089b7981 */ /* 0x004e64000c1e1100 */
[----:B-1----:R-:W-:-:S05]  /*4590*/  PRMT R3, R155, 0x8880, RZ ;  /* 0x000088809b037816 */ /* 0x002fca00000000ff */
[----:B------:R-:W-:-:S07]  /*45a0*/  IMAD R12, R3, R154, RZ ;  /* 0x0000009a030c7224 */ /* 0x000fce00078e02ff */
.L_x_170:
[----:B------:R-:W-:Y:S05]  /*45b0*/  BSYNC B1 ;  /* 0x0000000000017941 */ /* 0x000fea0003800000 */
.L_x_169:
        /* <DEDUP_REMOVED lines=11> */
.L_x_172:
[----:B------:R-:W-:Y:S05]  /*4670*/  BSYNC B1 ;  /* 0x0000000000017941 */ /* 0x000fea0003800000 */
.L_x_171:
[----:B-1----:R-:W-:Y:S01]  /*4680*/  @!P4 IMAD R3, R94, R153, R12 ;  /* 0x000000995e03c224 */ /* 0x002fe200078e020c */
[----:B------:R-:W-:Y:S04]  /*4690*/  BSSY B1, `(.L_x_173) ;  /* 0x0000006000017945 */ /* 0x000fe80003800000 */
[----:B------:R1:W-:Y:S01]  /*46a0*/  @!P4 STG.E.U8 desc[UR36][R6.64+0x88], R3 ;  /* 0x000088030600c986 */ /* 0x0003e2000c101124 */
[----:B------:R-:W-:Y:S05]  /*46b0*/  @P3 BRA `(.L_x_174) ;  /* 0x00000000000c3947 */ /* 0x000fea0003800000 */
[----:B--2---:R-:W1:Y:S02]  /*46c0*/  LDG.E.U8 R155, desc[UR36][R10.64+0x89] ;  /* 0x000089240a9b7981 */ /* 0x004e64000c1e1100 */
[----:B-1----:R-:W-:-:S05]  /*46d0*/  PRMT R3, R155, 0x8880, RZ ;  /* 0x000088809b037816 */ /* 0x002fca00000000ff */
[----:B------:R-:W-:-:S07]  /*46e0*/  IMAD R12, R3, R154, RZ ;  /* 0x0000009a030c7224 */ /* 0x000fce00078e02ff */
.L_x_174:
[----:B------:R-:W-:Y:S05]  /*46f0*/  BSYNC B1 ;  /* 0x0000000000017941 */ /* 0x000fea0003800000 */
.L_x_173:
[----:B------:R-:W-:Y:S01]  /*4700*/  @!P3 IMAD R95, R95, R153, R12 ;  /* 0x000000995f5fb224 */ /* 0x000fe200078e020c */
[----:B------:R-:W-:Y:S04]  /*4710*/  BSSY B1, `(.L_x_175) ;  /* 0x0000006000017945 */ /* 0x000fe80003800000 */
[----:B------:R0:W-:Y:S01]  /*4720*/  @!P3 STG.E.U8 desc[UR36][R6.64+0x89], R95 ;  /* 0x0000895f0600b986 */ /* 0x0001e2000c101124 */
[----:B------:R-:W-:Y:S05]  /*4730*/  @P5 BRA `(.L_x_176) ;  /* 0x00000000000c5947 */ /* 0x000fea0003800000 */
[----:B--2---:R-:W1:Y:S02]  /*4740*/  LDG.E.U8 R155, desc[UR36][R8.64+0x90] ;  /* 0x00009024089b7981 */ /* 0x004e64000c1e1100 */
[----:B-1----:R-:W-:-:S05]  /*4750*/  PRMT R3, R155, 0x8880, RZ ;  /* 0x000088809b037816 */ /* 0x002fca00000000ff */
[----:B------:R-:W-:-:S07]  /*4760*/  IMAD R12, R3, R154, RZ ;  /* 0x0000009a030c7224 */ /* 0x000fce00078e02ff */
.L_x_176:
[----:B------:R-:W-:Y:S05]  /*4770*/  BSYNC B1 ;  /* 0x0000000000017941 */ /* 0x000fea0003800000 */
.L_x_175:
[----:B-1----:R-:W-:Y:S01]  /*4780*/  @!P5 IMAD R3, R96, R153, R12 ;  /* 0x000000996003d224 */ /* 0x002fe200078e020c */
[----:B------:R-:W-:Y:S04]  /*4790*/  BSSY B1, `(.L_x_177) ;  /* 0x0000006000017945 */ /* 0x000fe80003800000 */
[----:B------:R1:W-:Y:S01]  /*47a0*/  @!P5 STG.E.U8 desc[UR36][R4.64+0x90], R3 ;  /* 0x000090030400d986 */ /* 0x0003e2000c101124 */
[----:B------:R-:W-:Y:S05]  /*47b0*/  @P2 BRA `(.L_x_178) ;  /* 0x00000000000c2947 */ /* 0x000fea0003800000 */
[----:B--2---:R-:W1:Y:S02]  /*47c0*/  LDG.E.U8 R155, desc[UR36][R8.64+0x91] ;  /* 0x00009124089b7981 */ /* 0x004e64000c1e1100 */
[----:B-1----:R-:W-:-:S05]  /*47d0*/  PRMT R3, R155, 0x8880, RZ ;  /* 0x000088809b037816 */ /* 0x002fca00000000ff */
[----:B------:R-:W-:-:S07]  /*47e0*/  IMAD R12, R3, R154, RZ ;  /* 0x0000009a030c7224 */ /* 0x000fce00078e02ff */
.L_x_178:
[----:B------:R-:W-:Y:S05]  /*47f0*/  BSYNC B1 ;  /* 0x0000000000017941 */ /* 0x000fea0003800000 */
.L_x_177:
        /* <DEDUP_REMOVED lines=11> */
.L_x_180:
[----:B------:R-:W-:Y:S05]  /*48b0*/  BSYNC B1 ;  /* 0x0000000000017941 */ /* 0x000fea0003800000 */
.L_x_179:
[----:B-1----:R-:W-:Y:S01]  /*48c0*/  @!P4 IMAD R3, R98, R153, R12 ;  /* 0x000000996203c224 */ /* 0x002fe200078e020c */
[----:B------:R-:W-:Y:S04]  /*48d0*/  BSSY B1, `(.L_x_181) ;  /* 0x0000006000017945 */ /* 0x000fe80003800000 */
[----:B------:R1:W-:Y:S01]  /*48e0*/  @!P4 STG.E.U8 desc[UR36][R6.64+0x90], R3 ;  /* 0x000090030600c986 */ /* 0x0003e2000c101124 */
[----:B------:R-:W-:Y:S05]  /*48f0*/  @P3 BRA `(.L_x_182) ;  /* 0x00000000000c3947 */ /* 0x000fea0003800000 */
[----:B--2---:R-:W1:Y:S02]  /*4900*/  LDG.E.U8 R155, desc[UR36][R10.64+0x91] ;  /* 0x000091240a9b7981 */ /* 0x004e64000c1e1100 */
[----:B-1----:R-:W-:-:S05]  /*4910*/  PRMT R3, R155, 0x8880, RZ ;  /* 0x000088809b037816 */ /* 0x002fca00000000ff */
[----:B------:R-:W-:-:S07]  /*4920*/  IMAD R12, R3, R154, RZ ;  /* 0x0000009a030c7224 */ /* 0x000fce00078e02ff */
.L_x_182:
[----:B------:R-:W-:Y:S05]  /*4930*/  BSYNC B1 ;  /* 0x0000000000017941 */ /* 0x000fea0003800000 */
.L_x_181:
[----:B------:R-:W-:Y:S01]  /*4940*/  @!P3 IMAD R99, R99, R153, R12 ;  /* 0x000000996363b224 */ /* 0x000fe200078e020c */
[----:B------:R-:W-:Y:S04]  /*4950*/  BSSY B1, `(.L_x_183) ;  /* 0x0000006000017945 */ /* 0x000fe80003800000 */
[----:B------:R0:W-:Y:S01]  /*4960*/  @!P3 STG.E.U8 desc[UR36][R6.64+0x91], R99 ;  /* 0x000091630600b986 */ /* 0x0001e2000c101124 */
[----:B------:R-:W-:Y:S05]  /*4970*/  @P5 BRA `(.L_x_184) ;  /* 0x00000000000c5947 */ /* 0x000fea0003800000 */
[----:B--2---:R-:W1:Y:S02]  /*4980*/  LDG.E.U8 R155, desc[UR36][R8.64+0x98] ;  /* 0x00009824089b7981 */ /* 0x004e64000c1e1100 */
[----:B-1----:R-:W-:-:S05]  /*4990*/  PRMT R3, R155, 0x8880, RZ ;  /* 0x000088809b037816 */ /* 0x002fca00000000ff */
[----:B------:R-:W-:-:S07]  /*49a0*/  IMAD R12, R3, R154, RZ ;  /* 0x0000009a030c7224 */ /* 0x000fce00078e02ff */
.L_x_184:
[----:B------:R-:W-:Y:S05]  /*49b0*/  BSYNC B1 ;  /* 0x0000000000017941 */ /* 0x000fea0003800000 */
.L_x_183:
[----:B-1----:R-:W-:Y:S01]  /*49c0*/  @!P5 IMAD R3, R100, R153, R12 ;  /* 0x000000996403d224 */ /* 0x002fe200078e020c */
[----:B------:R-:W-:Y:S04]  /*49d0*/  BSSY B1, `(.L_x_185) ;  /* 0x0000006000017945 */ /* 0x000fe80003800000 */
[----:B------:R1:W-:Y:S01]  /*49e0*/  @!P5 STG.E.U8 desc[UR36][R4.64+0x98], R3 ;  /* 0x000098030400d986 */ /* 0x0003e2000c101124 */
[----:B------:R-:W-:Y:S05]  /*49f0*/  @P2 BRA `(.L_x_186) ;  /* 0x00000000000c2947 */ /* 0x000fea0003800000 */
[----:B--2---:R-:W1:Y:S02]  /*4a00*/  LDG.E.U8 R155, desc[UR36][R8.64+0x99] ;  /* 0x00009924089b7981 */ /* 0x004e64000c1e1100 */
[----:B-1----:R-:W-:-:S05]  /*4a10*/  PRMT R3, R155, 0x8880, RZ ;  /* 0x000088809b037816 */ /* 0x002fca00000000ff */
[----:B------:R-:W-:-:S07]  /*4a20*/  IMAD R12, R3, R154, RZ ;  /* 0x0000009a030c7224 */ /* 0x000fce00078e02ff */
.L_x_186:
[----:B------:R-:W-:Y:S05]  /*4a30*/  BSYNC B1 ;  /* 0x0000000000017941 */ /* 0x000fea0003800000 */
.L_x_185:
        /* <DEDUP_REMOVED lines=11> */
.L_x_188:
[----:B------:R-:W-:Y:S05]  /*4af0*/  BSYNC B1 ;  /* 0x0000000000017941 */ /* 0x000fea0003800000 */
.L_x_187:
[----:B-1----:R-:W-:Y:S01]  /*4b00*/  @!P4 IMAD R3, R102, R153, R12 ;  /* 0x000000996603c224 */ /* 0x002fe200078e020c */
[----:B------:R-:W-:Y:S04]  /*4b10*/  BSSY B1, `(.L_x_189) ;  /* 0x0000006000017945 */ /* 0x000fe80003800000 */
[----:B------:R1:W-:Y:S01]  /*4b20*/  @!P4 STG.E.U8 desc[UR36][R6.64+0x98], R3 ;  /* 0x000098030600c986 */ /* 0x0003e2000c101124 */
[----:B------:R-:W-:Y:S05]  /*4b30*/  @P3 BRA `(.L_x_190) ;  /* 0x00000000000c3947 */ /* 0x000fea0003800000 */
[----:B--2---:R-:W1:Y:S02]  /*4b40*/  LDG.E.U8 R155, desc[UR36][R10.64+0x99] ;  /* 0x000099240a9b7981 */ /* 0x004e64000c1e1100 */
[----:B-1----:R-:W-:-:S05]  /*4b50*/  PRMT R3, R155, 0x8880, RZ ;  /* 0x000088809b037816 */ /* 0x002fca00000000ff */
[----:B------:R-:W-:-:S07]  /*4b60*/  IMAD R12, R3, R154, RZ ;  /* 0x0000009a030c7224 */ /* 0x000fce00078e02ff */
.L_x_190:
[----:B------:R-:W-:Y:S05]  /*4b70*/  BSYNC B1 ;  /* 0x0000000000017941 */ /* 0x000fea0003800000 */
.L_x_189:
[----:B------:R-:W-:Y:S01]  /*4b80*/  @!P3 IMAD R103, R103, R153, R12 ;  /* 0x000000996767b224 */ /* 0x000fe200078e020c */
[----:B------:R-:W-:Y:S04]  /*4b90*/  BSSY B1, `(.L_x_191) ;  /* 0x0000006000017945 */ /* 0x000fe80003800000 */
[----:B------:R0:W-:Y:S01]  /*4ba0*/  @!P3 STG.E.U8 desc[UR36][R6.64+0x99], R103 ;  /* 0x000099670600b986 */ /* 0x0001e2000c101124 */
[----:B------:R-:W-:Y:S05]  /*4bb0*/  @P5 BRA `(.L_x_192) ;  /* 0x00000000000c5947 */ /* 0x000fea0003800000 */
[----:B--2---:R-:W1:Y:S02]  /*4bc0*/  LDG.E.U8 R155, desc[UR36][R8.64+0xa0] ;  /* 0x0000a024089b7981 */ /* 0x004e64000c1e1100 */
[----:B-1----:R-:W-:-:S05]  /*4bd0*/  PRMT R3, R155, 0x8880, RZ ;  /* 0x000088809b037816 */ /* 0x002fca00000000ff */
[----:B------:R-:W-:-:S07]  /*4be0*/  IMAD R12, R3, R154, RZ ;  /* 0x0000009a030c7224 */ /* 0x000fce00078e02ff */
.L_x_192:
[----:B------:R-:W-:Y:S05]  /*4bf0*/  BSYNC B1 ;  /* 0x0000000000017941 */ /* 0x000fea0003800000 */
.L_x_191:
[----:B-1----:R-:W-:Y:S01]  /*4c00*/  @!P5 IMAD R3, R104, R153, R12 ;  /* 0x000000996803d224 */ /* 0x002fe200078e020c */
[----:B------:R-:W-:Y:S04]  /*4c10*/  BSSY B1, `(.L_x_193) ;  /* 0x0000006000017945 */ /* 0x000fe80003800000 */
[----:B------:R1:W-:Y:S01]  /*4c20*/  @!P5 STG.E.U8 desc[UR36][R4.64+0xa0], R3 ;  /* 0x0000a0030400d986 */ /* 0x0003e2000c101124 */
[----:B------:R-:W-:Y:S05]  /*4c30*/  @P2 BRA `(.L_x_194) ;  /* 0x00000000000c2947 */ /* 0x000fea0003800000 */
[----:B--2---:R-:W1:Y:S02]  /*4c40*/  LDG.E.U8 R155, desc[UR36][R8.64+0xa1] ;  /* 0x0000a124089b7981 */ /* 0x004e64000c1e1100 */
[----:B-1----:R-:W-:-:S05]  /*4c50*/  PRMT R3, R155, 0x8880, RZ ;  /* 0x000088809b037816 */ /* 0x002fca00000000ff */
[----:B------:R-:W-:-:S07]  /*4c60*/  IMAD R12, R3, R154, RZ ;  /* 0x0000009a030c7224 */ /* 0x000fce00078e02ff */
.L_x_194:
[----:B------:R-:W-:Y:S05]  /*4c70*/  BSYNC B1 ;  /* 0x0000000000017941 */ /* 0x000fea0003800000 */
.L_x_193:
        /* <DEDUP_REMOVED lines=11> */
.L_x_196:
[----:B------:R-:W-:Y:S05]  /*4d30*/  BSYNC B1 ;  /* 0x0000000000017941 */ /* 0x000fea0003800000 */
.L_x_195:
[----:B-1----:R-:W-:Y:S01]  /*4d40*/  @!P4 IMAD R3, R106, R153, R12 ;  /* 0x000000996a03c224 */ /* 0x002fe200078e020c */
[----:B------:R-:W-:Y:S04]  /*4d50*/  BSSY B1, `(.L_x_197) ;  /* 0x0000006000017945 */ /* 0x000fe80003800000 */
[----:B------:R1:W-:Y:S01]  /*4d60*/  @!P4 STG.E.U8 desc[UR36][R6.64+0xa0], R3 ;  /* 0x0000a0030600c986 */ /* 0x0003e2000c101124 */
[----:B------:R-:W-:Y:S05]  /*4d70*/  @P3 BRA `(.L_x_198) ;  /* 0x00000000000c3947 */ /* 0x000fea0003800000 */
[----:B--2---:R-:W1:Y:S02]  /*4d80*/  LDG.E.U8 R155, desc[UR36][R10.64+0xa1] ;  /* 0x0000a1240a9b7981 */ /* 0x004e64000c1e1100 */
[----:B-1----:R-:W-:-:S05]  /*4d90*/  PRMT R3, R155, 0x8880, RZ ;  /* 0x000088809b037816 */ /* 0x002fca00000000ff */
[----:B------:R-:W-:-:S07]  /*4da0*/  IMAD R12, R3, R154, RZ ;  /* 0x0000009a030c7224 */ /* 0x000fce00078e02ff */
.L_x_198:
[----:B------:R-:W-:Y:S05]  /*4db0*/  BSYNC B1 ;  /* 0x0000000000017941 */ /* 0x000fea0003800000 */
.L_x_197:
[----:B------:R-:W-:Y:S01]  /*4dc0*/  @!P3 IMAD R107, R107, R153, R12 ;  /* 0x000000996b6bb224 */ /* 0x000fe200078e020c */
[----:B------:R-:W-:Y:S04]  /*4dd0*/  BSSY B1, `(.L_x_199) ;  /* 0x0000006000017945 */ /* 0x000fe80003800000 */
[----:B------:R0:W-:Y:S01]  /*4de0*/  @!P3 STG.E.U8 desc[UR36][R6.64+0xa1], R107 ;  /* 0x0000a16b0600b986 */ /* 0x0001e2000c101124 */
[----:B------:R-:W-:Y:S05]  /*4df0*/  @P5 BRA `(.L_x_200) ;  /* 0x00000000000c5947 */ /* 0x000fea0003800000 */
[----:B--2---:R-:W1:Y:S02]  /*4e00*/  LDG.E.U8 R155, desc[UR36][R8.64+0xa8] ;  /* 0x0000a824089b7981 */ /* 0x004e64000c1e1100 */
[----:B-1----:R-:W-:-:S05]  /*4e10*/  PRMT R3, R155, 0x8880, RZ ;  /* 0x000088809b037816 */ /* 0x002fca00000000ff */
[----:B------:R-:W-:-:S07]  /*4e20*/  IMAD R12, R3, R154, RZ ;  /* 0x0000009a030c7224 */ /* 0x000fce00078e02ff */
.L_x_200:
[----:B------:R-:W-:Y:S05]  /*4e30*/  BSYNC B1 ;  /* 0x0000000000017941 */ /* 0x000fea0003800000 */
.L_x_199:
[----:B-1----:R-:W-:Y:S01]  /*4e40*/  @!P5 IMAD R3, R108, R153, R12 ;  /* 0x000000996c03d224 */ /* 0x002fe200078e020c */
[----:B------:R-:W-:Y:S04]  /*4e50*/  BSSY B1, `(.L_x_201) ;  /* 0x0000006000017945 */ /* 0x000fe80003800000 */
[----:B------:R1:W-:Y:S01]  /*4e60*/  @!P5 STG.E.U8 desc[UR36][R4.64+0xa8], R3 ;  /* 0x0000a8030400d986 */ /* 0x0003e2000c101124 */
[----:B------:R-:W-:Y:S05]  /*4e70*/  @P2 BRA `(.L_x_202) ;  /* 0x00000000000c2947 */ /* 0x000fea0003800000 */
[----:B--2---:R-:W1:Y:S02]  /*4e80*/  LDG.E.U8 R155, desc[UR36][R8.64+0xa9] ;  /* 0x0000a924089b7981 */ /* 0x004e64000c1e1100 */
[----:B-1----:R-:W-:-:S05]  /*4e90*/  PRMT R3, R155, 0x8880, RZ ;  /* 0x000088809b037816 */ /* 0x002fca00000000ff */
[----:B------:R-:W-:-:S07]  /*4ea0*/  IMAD R12, R3, R154, RZ ;  /* 0x0000009a030c7224 */ /* 0x000fce00078e02ff */
.L_x_202:
[----:B------:R-:W-:Y:S05]  /*4eb0*/  BSYNC B1 ;  /* 0x0000000000017941 */ /* 0x000fea0003800000 */
.L_x_201:
        /* <DEDUP_REMOVED lines=11> */
.L_x_204:
[----:B------:R-:W-:Y:S05]  /*4f70*/  BSYNC B1 ;  /* 0x0000000000017941 */ /* 0x000fea0003800000 */
.L_x_203:
[----:B-1----:R-:W-:Y:S01]  /*4f80*/  @!P4 IMAD R3, R110, R153, R12 ;  /* 0x000000996e03c224 */ /* 0x002fe200078e020c */
[----:B------:R-:W-:Y:S04]  /*4f90*/  BSSY B1, `(.L_x_205) ;  /* 0x0000006000017945 */ /* 0x000fe80003800000 */
[----:B------:R1:W-:Y:S01]  /*4fa0*/  @!P4 STG.E.U8 desc[UR36][R6.64+0xa8], R3 ;  /* 0x0000a8030600c986 */ /* 0x0003e2000c101124 */
[----:B------:R-:W-:Y:S05]  /*4fb0*/  @P3 BRA `(.L_x_206) ;  /* 0x00000000000c3947 */ /* 0x000fea0003800000 */
[----:B--2---:R-:W1:Y:S02]  /*4fc0*/  LDG.E.U8 R155, desc[UR36][R10.64+0xa9] ;  /* 0x0000a9240a9b7981 */ /* 0x004e64000c1e1100 */
[----:B-1----:R-:W-:-:S05]  /*4fd0*/  PRMT R3, R155, 0x8880, RZ ;  /* 0x000088809b037816 */ /* 0x002fca00000000ff */
[----:B------:R-:W-:-:S07]  /*4fe0*/  IMAD R12, R3, R154, RZ ;  /* 0x0000009a030c7224 */ /* 0x000fce00078e02ff */
.L_x_206:
[----:B------:R-:W-:Y:S05]  /*4ff0*/  BSYNC B1 ;  /* 0x0000000000017941 */ /* 0x000fea0003800000 */
.L_x_205:
[----:B------:R-:W-:Y:S01]  /*5000*/  @!P3 IMAD R111, R111, R153, R12 ;  /* 0x000000996f6fb224 */ /* 0x000fe200078e020c */
[----:B------:R-:W-:Y:S04]  /*5010*/  BSSY B1, `(.L_x_207) ;  /* 0x0000006000017945 */ /* 0x000fe80003800000 */
[----:B------:R0:W-:Y:S01]  /*5020*/  @!P3 STG.E.U8 desc[UR36][R6.64+0xa9], R111 ;  /* 0x0000a96f0600b986 */ /* 0x0001e2000c101124 */
[----:B------:R-:W-:Y:S05]  /*5030*/  @P5 BRA `(.L_x_208) ;  /* 0x00000000000c5947 */ /* 0x000fea0003800000 */
[----:B--2---:R-:W1:Y:S02]  /*5040*/  LDG.E.U8 R155, desc[UR36][R8.64+0xb0] ;  /* 0x0000b024089b7981 */ /* 0x004e64000c1e1100 */
[----:B-1----:R-:W-:-:S05]  /*5050*/  PRMT R3, R155, 0x8880, RZ ;  /* 0x000088809b037816 */ /* 0x002fca00000000ff */
[----:B------:R-:W-:-:S07]  /*5060*/  IMAD R12, R3, R154, RZ ;  /* 0x0000009a030c7224 */ /* 0x000fce00078e02ff */
.L_x_208:
[----:B------:R-:W-:Y:S05]  /*5070*/  BSYNC B1 ;  /* 0x0000000000017941 */ /* 0x000fea0003800000 */
.L_x_207:
[----:B-1----:R-:W-:Y:S01]  /*5080*/  @!P5 IMAD R3, R112, R153, R12 ;  /* 0x000000997003d224 */ /* 0x002fe200078e020c */
[----:B------:R-:W-:Y:S04]  /*5090*/  BSSY B1, `(.L_x_209) ;  /* 0x0000006000017945 */ /* 0x000fe80003800000 */
[----:B------:R1:W-:Y:S01]  /*50a0*/  @!P5 STG.E.U8 desc[UR36][R4.64+0xb0], R3 ;  /* 0x0000b0030400d986 */ /* 0x0003e2000c101124 */
[----:B------:R-:W-:Y:S05]  /*50b0*/  @P2 BRA `(.L_x_210) ;  /* 0x00000000000c2947 */ /* 0x000fea0003800000 */
[----:B--2---:R-:W1:Y:S02]  /*50c0*/  LDG.E.U8 R155, desc[UR36][R8.64+0xb1] ;  /* 0x0000b124089b7981 */ /* 0x004e64000c1e1100 */
[----:B-1----:R-:W-:-:S05]  /*50d0*/  PRMT R3, R155, 0x8880, RZ ;  /* 0x000088809b037816 */ /* 0x002fca00000000ff */
[----:B------:R-:W-:-:S07]  /*50e0*/  IMAD R12, R3, R154, RZ ;  /* 0x0000009a030c7224 */ /* 0x000fce00078e02ff */
.L_x_210:
[----:B------:R-:W-:Y:S05]  /*50f0*/  BSYNC B1 ;  /* 0x0000000000017941 */ /* 0x000fea0003800000 */
.L_x_209:
        /* <DEDUP_REMOVED lines=11> */
.L_x_212:
[----:B------:R-:W-:Y:S05]  /*51b0*/  BSYNC B1 ;  /* 0x0000000000017941 */ /* 0x000fea0003800000 */
.L_x_211:
[----:B-1----:R-:W-:Y:S01]  /*51c0*/  @!P4 IMAD R3, R114, R153, R12 ;  /* 0x000000997203c224 */ /* 0x002fe200078e020c */
[----:B------:R-:W-:Y:S04]  /*51d0*/  BSSY B1, `(.L_x_213) ;  /* 0x0000006000017945 */ /* 0x000fe80003800000 */
[----:B------:R1:W-:Y:S01]  /*51e0*/  @!P4 STG.E.U8 desc[UR36][R6.64+0xb0], R3 ;  /* 0x0000b0030600c986 */ /* 0x0003e2000c101124 */
[----:B------:R-:W-:Y:S05]  /*51f0*/  @P3 BRA `(.L_x_214) ;  /* 0x00000000000c3947 */ /* 0x000fea0003800000 */
[----:B--2---:R-:W1:Y:S02]  /*5200*/  LDG.E.U8 R155, desc[UR36][R10.64+0xb1] ;  /* 0x0000b1240a9b7981 */ /* 0x004e64000c1e1100 */
[----:B-1----:R-:W-:-:S05]  /*5210*/  PRMT R3, R155, 0x8880, RZ ;  /* 0x000088809b037816 */ /* 0x002fca00000000ff */
[----:B------:R-:W-:-:S07]  /*5220*/  IMAD R12, R3, R154, RZ ;  /* 0x0000009a030c7224 */ /* 0x000fce00078e02ff */
.L_x_214:
[----:B------:R-:W-:Y:S05]  /*5230*/  BSYNC B1 ;  /* 0x0000000000017941 */ /* 0x000fea0003800000 */
.L_x_213:
[----:B------:R-:W-:Y:S01]  /*5240*/  @!P3 IMAD R115, R115, R153, R12 ;  /* 0x000000997373b224 */ /* 0x000fe200078e020c */
[----:B------:R-:W-:Y:S04]  /*5250*/  BSSY B1, `(.L_x_215) ;  /* 0x0000006000017945 */ /* 0x000fe80003800000 */
[----:B------:R0:W-:Y:S01]  /*5260*/  @!P3 STG.E.U8 desc[UR36][R6.64+0xb1], R115 ;  /* 0x0000b1730600b986 */ /* 0x0001e2000c101124 */
[----:B------:R-:W-:Y:S05]  /*5270*/  @P5 BRA `(.L_x_216) ;  /* 0x00000000000c5947 */ /* 0x000fea0003800000 */
[----:B--2---:R-:W1:Y:S02]  /*5280*/  LDG.E.U8 R155, desc[UR36][R8.64+0xb8] ;  /* 0x0000b824089b7981 */ /* 0x004e64000c1e1100 */
[----:B-1----:R-:W-:-:S05]  /*5290*/  PRMT R3, R155, 0x8880, RZ ;  /* 0x000088809b037816 */ /* 0x002fca00000000ff */
[----:B------:R-:W-:-:S07]  /*52a0*/  IMAD R12, R3, R154, RZ ;  /* 0x0000009a030c7224 */ /* 0x000fce00078e02ff */
.L_x_216:
[----:B------:R-:W-:Y:S05]  /*52b0*/  BSYNC B1 ;  /* 0x0000000000017941 */ /* 0x000fea0003800000 */
.L_x_215:
[----:B-1----:R-:W-:Y:S01]  /*52c0*/  @!P5 IMAD R3, R116, R153, R12 ;  /* 0x000000997403d224 */ /* 0x002fe200078e020c */
[----:B------:R-:W-:Y:S04]  /*52d0*/  BSSY B1, `(.L_x_217) ;  /* 0x0000006000017945 */ /* 0x000fe80003800000 */
[----:B------:R1:W-:Y:S01]  /*52e0*/  @!P5 STG.E.U8 desc[UR36][R4.64+0xb8], R3 ;  /* 0x0000b8030400d986 */ /* 0x0003e2000c101124 */
[----:B------:R-:W-:Y:S05]  /*52f0*/  @P2 BRA `(.L_x_218) ;  /* 0x00000000000c2947 */ /* 0x000fea0003800000 */
[----:B--2---:R-:W1:Y:S02]  /*5300*/  LDG.E.U8 R155, desc[UR36][R8.64+0xb9] ;  /* 0x0000b924089b7981 */ /* 0x004e64000c1e1100 */
[----:B-1----:R-:W-:-:S05]  /*5310*/  PRMT R3, R155, 0x8880, RZ ;  /* 0x000088809b037816 */ /* 0x002fca00000000ff */
[----:B------:R-:W-:-:S07]  /*5320*/  IMAD R12, R3, R154, RZ ;  /* 0x0000009a030c7224 */ /* 0x000fce00078e02ff */
.L_x_218:
[----:B------:R-:W-:Y:S05]  /*5330*/  BSYNC B1 ;  /* 0x0000000000017941 */ /* 0x000fea0003800000 */
.L_x_217:
        /* <DEDUP_REMOVED lines=11> */
.L_x_220:
[----:B------:R-:W-:Y:S05]  /*53f0*/  BSYNC B1 ;  /* 0x0000000000017941 */ /* 0x000fea0003800000 */
.L_x_219:
[----:B-1----:R-:W-:Y:S01]  /*5400*/  @!P4 IMAD R3, R118, R153, R12 ;  /* 0x000000997603c224 */ /* 0x002fe200078e020c */
[----:B------:R-:W-:Y:S04]  /*5410*/  BSSY B1, `(.L_x_221) ;  /* 0x0000006000017945 */ /* 0x000fe80003800000 */
[----:B------:R1:W-:Y:S01]  /*5420*/  @!P4 STG.E.U8 desc[UR36][R6.64+0xb8], R3 ;  /* 0x0000b8030600c986 */ /* 0x0003e2000c101124 */
[----:B------:R-:W-:Y:S05]  /*5430*/  @P3 BRA `(.L_x_222) ;  /* 0x00000000000c3947 */ /* 0x000fea0003800000 */
[----:B--2---:R-:W1:Y:S02]  /*5440*/  LDG.E.U8 R155, desc[UR36][R10.64+0xb9] ;  /* 0x0000b9240a9b7981 */ /* 0x004e64000c1e1100 */
[----:B-1----:R-:W-:-:S05]  /*5450*/  PRMT R3, R155, 0x8880, RZ ;  /* 0x000088809b037816 */ /* 0x002fca00000000ff */
[----:B------:R-:W-:-:S07]  /*5460*/  IMAD R12, R3, R154, RZ ;  /* 0x0000009a030c7224 */ /* 0x000fce00078e02ff */
.L_x_222:
[----:B------:R-:W-:Y:S05]  /*5470*/  BSYNC B1 ;  /* 0x0000000000017941 */ /* 0x000fea0003800000 */
.L_x_221:
[----:B------:R-:W-:Y:S01]  /*5480*/  @!P3 IMAD R119, R119, R153, R12 ;  /* 0x000000997777b224 */ /* 0x000fe200078e020c */
[----:B------:R-:W-:Y:S04]  /*5490*/  BSSY B1, `(.L_x_223) ;  /* 0x0000006000017945 */ /* 0x000fe80003800000 */
[----:B------:R0:W-:Y:S01]  /*54a0*/  @!P3 STG.E.U8 desc[UR36][R6.64+0xb9], R119 ;  /* 0x0000b9770600b986 */ /* 0x0001e2000c101124 */
[----:B------:R-:W-:Y:S05]  /*54b0*/  @P5 BRA `(.L_x_224) ;  /* 0x00000000000c5947 */ /* 0x000fea0003800000 */
[----:B--2---:R-:W1:Y:S02]  /*54c0*/  LDG.E.U8 R155, desc[UR36][R8.64+0xc0] ;  /* 0x0000c024089b7981 */ /* 0x004e64000c1e1100 */
[----:B-1----:R-:W-:-:S05]  /*54d0*/  PRMT R3, R155, 0x8880, RZ ;  /* 0x000088809b037816 */ /* 0x002fca00000000ff */
[----:B------:R-:W-:-:S07]  /*54e0*/  IMAD R12, R3, R154, RZ ;  /* 0x0000009a030c7224 */ /* 0x000fce00078e02ff */
.L_x_224:
[----:B------:R-:W-:Y:S05]  /*54f0*/  BSYNC B1 ;  /* 0x0000000000017941 */ /* 0x000fea0003800000 */
.L_x_223:
[----:B-1----:R-:W-:Y:S01]  /*5500*/  @!P5 IMAD R3, R120, R153, R12 ;  /* 0x000000997803d224 */ /* 0x002fe200078e020c */
[----:B------:R-:W-:Y:S04]  /*5510*/  BSSY B1, `(.L_x_225) ;  /* 0x0000006000017945 */ /* 0x000fe80003800000 */
[----:B------:R1:W-:Y:S01]  /*5520*/  @!P5 STG.E.U8 desc[UR36][R4.64+0xc0], R3 ;  /* 0x0000c0030400d986 */ /* 0x0003e2000c101124 */
[----:B------:R-:W-:Y:S05]  /*5530*/  @P2 BRA `(.L_x_226) ;  /* 0x00000000000c2947 */ /* 0x000fea0003800000 */
[----:B--2---:R-:W1:Y:S02]  /*5540*/  LDG.E.U8 R155, desc[UR36][R8.64+0xc1] ;  /* 0x0000c124089b7981 */ /* 0x004e64000c1e1100 */
[----:B-1----:R-:W-:-:S05]  /*5550*/  PRMT R3, R155, 0x8880, RZ ;  /* 0x000088809b037816 */ /* 0x002fca00000000ff */
[----:B------:R-:W-:-:S07]  /*5560*/  IMAD R12, R3, R154, RZ ;  /* 0x0000009a030c7224 */ /* 0x000fce00078e02ff */
.L_x_226:
[----:B------:R-:W-:Y:S05]  /*5570*/  BSYNC B1 ;  /* 0x0000000000017941 */ /* 0x000fea0003800000 */
.L_x_225:
        /* <DEDUP_REMOVED lines=11> */
.L_x_228:
[----:B------:R-:W-:Y:S05]  /*5630*/  BSYNC B1 ;  /* 0x0000000000017941 */ /* 0x000fea0003800000 */
.L_x_227:
[----:B-1----:R-:W-:Y:S01]  /*5640*/  @!P4 IMAD R3, R122, R153, R12 ;  /* 0x000000997a03c224 */ /* 0x002fe200078e020c */
[----:B------:R-:W-:Y:S04]  /*5650*/  BSSY B1, `(.L_x_229) ;  /* 0x0000006000017945 */ /* 0x000fe80003800000 */
[----:B------:R1:W-:Y:S01]  /*5660*/  @!P4 STG.E.U8 desc[UR36][R6.64+0xc0], R3 ;  /* 0x0000c0030600c986 */ /* 0x0003e2000c101124 */
[----:B------:R-:W-:Y:S05]  /*5670*/  @P3 BRA `(.L_x_230) ;  /* 0x00000000000c3947 */ /* 0x000fea0003800000 */
[----:B--2---:R-:W1:Y:S02]  /*5680*/  LDG.E.U8 R155, desc[UR36][R10.64+0xc1] ;  /* 0x0000c1240a9b7981 */ /* 0x004e64000c1e1100 */
[----:B-1----:R-:W-:-:S05]  /*5690*/  PRMT R3, R155, 0x8880, RZ ;  /* 0x000088809b037816 */ /* 0x002fca00000000ff */
[----:B------:R-:W-:-:S07]  /*56a0*/  IMAD R12, R3, R154, RZ ;  /* 0x0000009a030c7224 */ /* 0x000fce00078e02ff */
.L_x_230:
[----:B------:R-:W-:Y:S05]  /*56b0*/  BSYNC B1 ;  /* 0x0000000000017941 */ /* 0x000fea0003800000 */
.L_x_229:
[----:B------:R-:W-:Y:S01]  /*56c0*/  @!P3 IMAD R123, R123, R153, R12 ;  /* 0x000000997b7bb224 */ /* 0x000fe200078e020c */
[----:B------:R-:W-:Y:S04]  /*56d0*/  BSSY B1, `(.L_x_231) ;  /* 0x0000006000017945 */ /* 0x000fe80003800000 */
[----:B------:R0:W-:Y:S01]  /*56e0*/  @!P3 STG.E.U8 desc[UR36][R6.64+0xc1], R123 ;  /* 0x0000c17b0600b986 */ /* 0x0001e2000c101124 */
[----:B------:R-:W-:Y:S05]  /*56f0*/  @P5 BRA `(.L_x_232) ;  /* 0x00000000000c5947 */ /* 0x000fea0003800000 */
[----:B--2---:R-:W1:Y:S02]  /*5700*/  LDG.E.U8 R155, desc[UR36][R8.64+0xc8] ;  /* 0x0000c824089b7981 */ /* 0x004e64000c1e1100 */
[----:B-1----:R-:W-:-:S05]  /*5710*/  PRMT R3, R155, 0x8880, RZ ;  /* 0x000088809b037816 */ /* 0x002fca00000000ff */
[----:B------:R-:W-:-:S07]  /*5720*/  IMAD R12, R3, R154, RZ ;  /* 0x0000009a030c7224 */ /* 0x000fce00078e02ff */
.L_x_232:
[----:B------:R-:W-:Y:S05]  /*5730*/  BSYNC B1 ;  /* 0x0000000000017941 */ /* 0x000fea0003800000 */
.L_x_231:
[----:B-1----:R-:W-:Y:S01]  /*5740*/  @!P5 IMAD R3, R124, R153, R12 ;  /* 0x000000997c03d224 */ /* 0x002fe200078e020c */
[----:B------:R-:W-:Y:S04]  /*5750*/  BSSY B1, `(.L_x_233) ;  /* 0x0000006000017945 */ /* 0x000fe80003800000 */
[----:B------:R1:W-:Y:S01]  /*5760*/  @!P5 STG.E.U8 desc[UR36][R4.64+0xc8], R3 ;  /* 0x0000c8030400d986 */ /* 0x0003e2000c101124 */
[----:B------:R-:W-:Y:S05]  /*5770*/  @P2 BRA `(.L_x_234) ;  /* 0x00000000000c2947 */ /* 0x000fea0003800000 */
[----:B--2---:R-:W1:Y:S02]  /*5780*/  LDG.E.U8 R155, desc[UR36][R8.64+0xc9] ;  /* 0x0000c924089b7981 */ /* 0x004e64000c1e1100 */
[----:B-1----:R-:W-:-:S05]  /*5790*/  PRMT R3, R155, 0x8880, RZ ;  /* 0x000088809b037816 */ /* 0x002fca00000000ff */
[----:B------:R-:W-:-:S07]  /*57a0*/  IMAD R12, R3, R154, RZ ;  /* 0x0000009a030c7224 */ /* 0x000fce00078e02ff */
.L_x_234:
[----:B------:R-:W-:Y:S05]  /*57b0*/  BSYNC B1 ;  /* 0x0000000000017941 */ /* 0x000fea0003800000 */
.L_x_233:
        /* <DEDUP_REMOVED lines=11> */
.L_x_236:
[----:B------:R-:W-:Y:S05]  /*5870*/  BSYNC B1 ;  /* 0x0000000000017941 */ /* 0x000fea0003800000 */
.L_x_235:
[----:B-1----:R-:W-:Y:S01]  /*5880*/  @!P4 IMAD R3, R126, R153, R12 ;  /* 0x000000997e03c224 */ /* 0x002fe200078e020c */
[----:B------:R-:W-:Y:S04]  /*5890*/  BSSY B1, `(.L_x_237) ;  /* 0x0000006000017945 */ /* 0x000fe80003800000 */
[----:B------:R1:W-:Y:S01]  /*58a0*/  @!P4 STG.E.U8 desc[UR36][R6.64+0xc8], R3 ;  /* 0x0000c8030600c986 */ /* 0x0003e2000c101124 */
[----:B------:R-:W-:Y:S05]  /*58b0*/  @P3 BRA `(.L_x_238) ;  /* 0x00000000000c3947 */ /* 0x000fea0003800000 */
[----:B--2---:R-:W1:Y:S02]  /*58c0*/  LDG.E.U8 R155, desc[UR36][R10.64+0xc9] ;  /* 0x0000c9240a9b7981 */ /* 0x004e64000c1e1100 */
[----:B-1----:R-:W-:-:S05]  /*58d0*/  PRMT R3, R155, 0x8880, RZ ;  /* 0x000088809b037816 */ /* 0x002fca00000000ff */
[----:B------:R-:W-:-:S07]  /*58e0*/  IMAD R12, R3, R154, RZ ;  /* 0x0000009a030c7224 */ /* 0x000fce00078e02ff */
.L_x_238:
[----:B------:R-:W-:Y:S05]  /*58f0*/  BSYNC B1 ;  /* 0x0000000000017941 */ /* 0x000fea0003800000 */
.L_x_237:
[----:B------:R-:W-:Y:S01]  /*5900*/  @!P3 IMAD R127, R127, R153, R12 ;  /* 0x000000997f7fb224 */ /* 0x000fe200078e020c */
[----:B------:R-:W-:Y:S04]  /*5910*/  BSSY B1, `(.L_x_239) ;  /* 0x0000006000017945 */ /* 0x000fe80003800000 */
[----:B------:R0:W-:Y:S01]  /*5920*/  @!P3 STG.E.U8 desc[UR36][R6.64+0xc9], R127 ;  /* 0x0000c97f0600b986 */ /* 0x0001e2000c101124 */
[----:B------:R-:W-:Y:S05]  /*5930*/  @P5 BRA `(.L_x_240) ;  /* 0x00000000000c5947 */ /* 0x000fea0003800000 */
[----:B--2---:R-:W1:Y:S02]  /*5940*/  LDG.E.U8 R155, desc[UR36][R8.64+0xd0] ;  /* 0x0000d024089b7981 */ /* 0x004e64000c1e1100 */
[----:B-1----:R-:W-:-:S05]  /*5950*/  PRMT R3, R155, 0x8880, RZ ;  /* 0x000088809b037816 */ /* 0x002fca00000000ff */
[----:B------:R-:W-:-:S07]  /*5960*/  IMAD R12, R3, R154, RZ ;  /* 0x0000009a030c7224 */ /* 0x000fce00078e02ff */
.L_x_240:
[----:B------:R-:W-:Y:S05]  /*5970*/  BSYNC B1 ;  /* 0x0000000000017941 */ /* 0x000fea0003800000 */
.L_x_239:
[----:B-1----:R-:W-:Y:S01]  /*5980*/  @!P5 IMAD R3, R128, R153, R12 ;  /* 0x000000998003d224 */ /* 0x002fe200078e020c */
[----:B------:R-:W-:Y:S04]  /*5990*/  BSSY B1, `(.L_x_241) ;  /* 0x0000006000017945 */ /* 0x000fe80003800000 */
[----:B------:R1:W-:Y:S01]  /*59a0*/  @!P5 STG.E.U8 desc[UR36][R4.64+0xd0], R3 ;  /* 0x0000d0030400d986 */ /* 0x0003e2000c101124 */
[----:B------:R-:W-:Y:S05]  /*59b0*/  @P2 BRA `(.L_x_242) ;  /* 0x00000000000c2947 */ /* 0x000fea0003800000 */
[----:B--2---:R-:W1:Y:S02]  /*59c0*/  LDG.E.U8 R155, desc[UR36][R8.64+0xd1] ;  /* 0x0000d124089b7981 */ /* 0x004e64000c1e1100 */
[----:B-1----:R-:W-:-:S05]  /*59d0*/  PRMT R3, R155, 0x8880, RZ ;  /* 0x000088809b037816 */ /* 0x002fca00000000ff */
[----:B------:R-:W-:-:S07]  /*59e0*/  IMAD R12, R3, R154, RZ ;  /* 0x0000009a030c7224 */ /* 0x000fce00078e02ff */
.L_x_242:
[----:B------:R-:W-:Y:S05]  /*59f0*/  BSYNC B1 ;  /* 0x0000000000017941 */ /* 0x000fea0003800000 */
.L_x_241:
        /* <DEDUP_REMOVED lines=11> */
.L_x_244:
[----:B------:R-:W-:Y:S05]  /*5ab0*/  BSYNC B1 ;  /* 0x0000000000017941 */ /* 0x000fea0003800000 */
.L_x_243:
[----:B-1----:R-:W-:Y:S01]  /*5ac0*/  @!P4 IMAD R3, R130, R153, R12 ;  /* 0x000000998203c224 */ /* 0x002fe200078e020c */
[----:B------:R-:W-:Y:S04]  /*5ad0*/  BSSY B1, `(.L_x_245) ;  /* 0x0000006000017945 */ /* 0x000fe80003800000 */
[----:B------:R1:W-:Y:S01]  /*5ae0*/  @!P4 STG.E.U8 desc[UR36][R6.64+0xd0], R3 ;  /* 0x0000d0030600c986 */ /* 0x0003e2000c101124 */
[----:B------:R-:W-:Y:S05]  /*5af0*/  @P3 BRA `(.L_x_246) ;  /* 0x00000000000c3947 */ /* 0x000fea0003800000 */
[----:B--2---:R-:W1:Y:S02]  /*5b00*/  LDG.E.U8 R155, desc[UR36][R10.64+0xd1] ;  /* 0x0000d1240a9b7981 */ /* 0x004e64000c1e1100 */
[----:B-1----:R-:W-:-:S05]  /*5b10*/  PRMT R3, R155, 0x8880, RZ ;  /* 0x000088809b037816 */ /* 0x002fca00000000ff */
[----:B------:R-:W-:-:S07]  /*5b20*/  IMAD R12, R3, R154, RZ ;  /* 0x0000009a030c7224 */ /* 0x000fce00078e02ff */
.L_x_246:
[----:B------:R-:W-:Y:S05]  /*5b30*/  BSYNC B1 ;  /* 0x0000000000017941 */ /* 0x000fea0003800000 */
.L_x_245:
[----:B------:R-:W-:Y:S01]  /*5b40*/  @!P3 IMAD R131, R131, R153, R12 ;  /* 0x000000998383b224 */ /* 0x000fe200078e020c */
[----:B------:R-:W-:Y:S04]  /*5b50*/  BSSY B1, `(.L_x_247) ;  /* 0x0000006000017945 */ /* 0x000fe80003800000 */
[----:B------:R0:W-:Y:S01]  /*5b60*/  @!P3 STG.E.U8 desc[UR36][R6.64+0xd1], R131 ;  /* 0x0000d1830600b986 */ /* 0x0001e2000c101124 */
[----:B------:R-:W-:Y:S05]  /*5b70*/  @P5 BRA `(.L_x_248) ;  /* 0x00000000000c5947 */ /* 0x000fea0003800000 */
[----:B--2---:R-:W1:Y:S02]  /*5b80*/  LDG.E.U8 R155, desc[UR36][R8.64+0xd8] ;  /* 0x0000d824089b7981 */ /* 0x004e64000c1e1100 */
[----:B-1----:R-:W-:-:S05]  /*5b90*/  PRMT R3, R155, 0x8880, RZ ;  /* 0x000088809b037816 */ /* 0x002fca00000000ff */
[----:B------:R-:W-:-:S07]  /*5ba0*/  IMAD R12, R3, R154, RZ ;  /* 0x0000009a030c7224 */ /* 0x000fce00078e02ff */
.L_x_248:
[----:B------:R-:W-:Y:S05]  /*5bb0*/  BSYNC B1 ;  /* 0x0000000000017941 */ /* 0x000fea0003800000 */
.L_x_247:
[----:B-1----:R-:W-:Y:S01]  /*5bc0*/  @!P5 IMAD R3, R132, R153, R12 ;  /* 0x000000998403d224 */ /* 0x002fe200078e020c */
[----:B------:R-:W-:Y:S04]  /*5bd0*/  BSSY B1, `(.L_x_249) ;  /* 0x0000006000017945 */ /* 0x000fe80003800000 */
[----:B------:R1:W-:Y:S01]  /*5be0*/  @!P5 STG.E.U8 desc[UR36][R4.64+0xd8], R3 ;  /* 0x0000d8030400d986 */ /* 0x0003e2000c101124 */
[----:B------:R-:W-:Y:S05]  /*5bf0*/  @P2 BRA `(.L_x_250) ;  /* 0x00000000000c2947 */ /* 0x000fea0003800000 */
[----:B--2---:R-:W1:Y:S02]  /*5c00*/  LDG.E.U8 R155, desc[UR36][R8.64+0xd9] ;  /* 0x0000d924089b7981 */ /* 0x004e64000c1e1100 */
[----:B-1----:R-:W-:-:S05]  /*5c10*/  PRMT R3, R155, 0x8880, RZ ;  /* 0x000088809b037816 */ /* 0x002fca00000000ff */
[----:B------:R-:W-:-:S07]  /*5c20*/  IMAD R12, R3, R154, RZ ;  /* 0x0000009a030c7224 */ /* 0x000fce00078e02ff */
.L_x_250:
[----:B------:R-:W-:Y:S05]  /*5c30*/  BSYNC B1 ;  /* 0x0000000000017941 */ /* 0x000fea0003800000 */
.L_x_249:
        /* <DEDUP_REMOVED lines=11> */
.L_x_252:
[----:B------:R-:W-:Y:S05]  /*5cf0*/  BSYNC B1 ;  /* 0x0000000000017941 */ /* 0x000fea0003800000 */
.L_x_251:
[----:B-1----:R-:W-:Y:S01]  /*5d00*/  @!P4 IMAD R3, R134, R153, R12 ;  /* 0x000000998603c224 */ /* 0x002fe200078e020c */
[----:B------:R-:W-:Y:S04]  /*5d10*/  BSSY B1, `(.L_x_253) ;  /* 0x0000006000017945 */ /* 0x000fe80003800000 */
[----:B------:R1:W-:Y:S01]  /*5d20*/  @!P4 STG.E.U8 desc[UR36][R6.64+0xd8], R3 ;  /* 0x0000d8030600c986 */ /* 0x0003e2000c101124 */
[----:B------:R-:W-:Y:S05]  /*5d30*/  @P3 BRA `(.L_x_254) ;  /* 0x00000000000c3947 */ /* 0x000fea0003800000 */
[----:B--2---:R-:W1:Y:S02]  /*5d40*/  LDG.E.U8 R155, desc[UR36][R10.64+0xd9] ;  /* 0x0000d9240a9b7981 */ /* 0x004e64000c1e1100 */
[----:B-1----:R-:W-:-:S05]  /*5d50*/  PRMT R3, R155, 0x8880, RZ ;  /* 0x000088809b037816 */ /* 0x002fca00000000ff */
[----:B------:R-:W-:-:S07]  /*5d60*/  IMAD R12, R3, R154, RZ ;  /* 0x0000009a030c7224 */ /* 0x000fce00078e02ff */
.L_x_254:
[----:B------:R-:W-:Y:S05]  /*5d70*/  BSYNC B1 ;  /* 0x0000000000017941 */ /* 0x000fea0003800000 */
.L_x_253:
[----:B------:R-:W-:Y:S01]  /*5d80*/  @!P3 IMAD R135, R135, R153, R12 ;  /* 0x000000998787b224 */ /* 0x000fe200078e020c */
[----:B------:R-:W-:Y:S04]  /*5d90*/  BSSY B1, `(.L_x_255) ;  /* 0x0000006000017945 */ /* 0x000fe80003800000 */
[----:B------:R0:W-:Y:S01]  /*5da0*/  @!P3 STG.E.U8 desc[UR36][R6.64+0xd9], R135 ;  /* 0x0000d9870600b986 */ /* 0x0001e2000c101124 */
[----:B------:R-:W-:Y:S05]  /*5db0*/  @P5 BRA `(.L_x_256) ;  /* 0x00000000000c5947 */ /* 0x000fea0003800000 */
[----:B--2---:R-:W1:Y:S02]  /*5dc0*/  LDG.E.U8 R155, desc[UR36][R8.64+0xe0] ;  /* 0x0000e024089b7981 */ /* 0x004e64000c1e1100 */
[----:B-1----:R-:W-:-:S05]  /*5dd0*/  PRMT R3, R155, 0x8880, RZ ;  /* 0x000088809b037816 */ /* 0x002fca00000000ff */
[----:B------:R-:W-:-:S07]  /*5de0*/  IMAD R12, R3, R154, RZ ;  /* 0x0000009a030c7224 */ /* 0x000fce00078e02ff */
.L_x_256:
[----:B------:R-:W-:Y:S05]  /*5df0*/  BSYNC B1 ;  /* 0x0000000000017941 */ /* 0x000fea0003800000 */
.L_x_255:
[----:B-1----:R-:W-:Y:S01]  /*5e00*/  @!P5 IMAD R3, R136, R153, R12 ;  /* 0x000000998803d224 */ /* 0x002fe200078e020c */
[----:B------:R-:W-:Y:S04]  /*5e10*/  BSSY B1, `(.L_x_257) ;  /* 0x0000006000017945 */ /* 0x000fe80003800000 */
[----:B------:R1:W-:Y:S01]  /*5e20*/  @!P5 STG.E.U8 desc[UR36][R4.64+0xe0], R3 ;  /* 0x0000e0030400d986 */ /* 0x0003e2000c101124 */
[----:B------:R-:W-:Y:S05]  /*5e30*/  @P2 BRA `(.L_x_258) ;  /* 0x00000000000c2947 */ /* 0x000fea0003800000 */
[----:B--2---:R-:W1:Y:S02]  /*5e40*/  LDG.E.U8 R155, desc[UR36][R8.64+0xe1] ;  /* 0x0000e124089b7981 */ /* 0x004e64000c1e1100 */
[----:B-1----:R-:W-:-:S05]  /*5e50*/  PRMT R3, R155, 0x8880, RZ ;  /* 0x000088809b037816 */ /* 0x002fca00000000ff */
[----:B------:R-:W-:-:S07]  /*5e60*/  IMAD R12, R3, R154, RZ ;  /* 0x0000009a030c7224 */ /* 0x000fce00078e02ff */
.L_x_258:
[----:B------:R-:W-:Y:S05]  /*5e70*/  BSYNC B1 ;  /* 0x0000000000017941 */ /* 0x000fea0003800000 */
.L_x_257:
        /* <DEDUP_REMOVED lines=11> */
.L_x_260:
[----:B------:R-:W-:Y:S05]  /*5f30*/  BSYNC B1 ;  /* 0x0000000000017941 */ /* 0x000fea0003800000 */
.L_x_259:
[----:B-1----:R-:W-:Y:S01]  /*5f40*/  @!P4 IMAD R3, R138, R153, R12 ;  /* 0x000000998a03c224 */ /* 0x002fe200078e020c */
[----:B------:R-:W-:Y:S04]  /*5f50*/  BSSY B1, `(.L_x_261) ;  /* 0x0000006000017945 */ /* 0x000fe80003800000 */
[----:B------:R1:W-:Y:S01]  /*5f60*/  @!P4 STG.E.U8 desc[UR36][R6.64+0xe0], R3 ;  /* 0x0000e0030600c986 */ /* 0x0003e2000c101124 */
[----:B------:R-:W-:Y:S05]  /*5f70*/  @P3 BRA `(.L_x_262) ;  /* 0x00000000000c3947 */ /* 0x000fea0003800000 */
[----:B--2---:R-:W1:Y:S02]  /*5f80*/  LDG.E.U8 R155, desc[UR36][R10.64+0xe1] ;  /* 0x0000e1240a9b7981 */ /* 0x004e64000c1e1100 */
[----:B-1----:R-:W-:-:S05]  /*5f90*/  PRMT R3, R155, 0x8880, RZ ;  /* 0x000088809b037816 */ /* 0x002fca00000000ff */
[----:B------:R-:W-:-:S07]  /*5fa0*/  IMAD R12, R3, R154, RZ ;  /* 0x0000009a030c7224 */ /* 0x000fce00078e02ff */
.L_x_262:
[----:B------:R-:W-:Y:S05]  /*5fb0*/  BSYNC B1 ;  /* 0x0000000000017941 */ /* 0x000fea0003800000 */
.L_x_261:
[----:B------:R-:W-:Y:S01]  /*5fc0*/  @!P3 IMAD R139, R139, R153, R12 ;  /* 0x000000998b8bb224 */ /* 0x000fe200078e020c */
[----:B------:R-:W-:Y:S04]  /*5fd0*/  BSSY B1, `(.L_x_263) ;  /* 0x0000006000017945 */ /* 0x000fe80003800000 */
[----:B------:R0:W-:Y:S01]  /*5fe0*/  @!P3 STG.E.U8 desc[UR36][R6.64+0xe1], R139 ;  /* 0x0000e18b0600b986 */ /* 0x0001e2000c101124 */
[----:B------:R-:W-:Y:S05]  /*5ff0*/  @P5 BRA `(.L_x_264) ;  /* 0x00000000000c5947 */ /* 0x000fea0003800000 */
[----:B--2---:R-:W1:Y:S02]  /*6000*/  LDG.E.U8 R155, desc[UR36][R8.64+0xe8] ;  /* 0x0000e824089b7981 */ /* 0x004e64000c1e1100 */
[----:B-1----:R-:W-:-:S05]  /*6010*/  PRMT R3, R155, 0x8880, RZ ;  /* 0x000088809b037816 */ /* 0x002fca00000000ff */
[----:B------:R-:W-:-:S07]  /*6020*/  IMAD R12, R3, R154, RZ ;  /* 0x0000009a030c7224 */ /* 0x000fce00078e02ff */
.L_x_264:
[----:B------:R-:W-:Y:S05]  /*6030*/  BSYNC B1 ;  /* 0x0000000000017941 */ /* 0x000fea0003800000 */
.L_x_263:
[----:B-1----:R-:W-:Y:S01]  /*6040*/  @!P5 IMAD R3, R140, R153, R12 ;  /* 0x000000998c03d224 */ /* 0x002fe200078e020c */
[----:B------:R-:W-:Y:S04]  /*6050*/  BSSY B1, `(.L_x_265) ;  /* 0x0000006000017945 */ /* 0x000fe80003800000 */
[----:B------:R1:W-:Y:S01]  /*6060*/  @!P5 STG.E.U8 desc[UR36][R4.64+0xe8], R3 ;  /* 0x0000e8030400d986 */ /* 0x0003e2000c101124 */
[----:B------:R-:W-:Y:S05]  /*6070*/  @P2 BRA `(.L_x_266) ;  /* 0x00000000000c2947 */ /* 0x000fea0003800000 */
[----:B--2---:R-:W1:Y:S02]  /*6080*/  LDG.E.U8 R155, desc[UR36][R8.64+0xe9] ;  /* 0x0000e924089b7981 */ /* 0x004e64000c1e1100 */
[----:B-1----:R-:W-:-:S05]  /*6090*/  PRMT R3, R155, 0x8880, RZ ;  /* 0x000088809b037816 */ /* 0x002fca00000000ff */
[----:B------:R-:W-:-:S07]  /*60a0*/  IMAD R12, R3, R154, RZ ;  /* 0x0000009a030c7224 */ /* 0x000fce00078e02ff */
.L_x_266:
[----:B------:R-:W-:Y:S05]  /*60b0*/  BSYNC B1 ;  /* 0x0000000000017941 */ /* 0x000fea0003800000 */
.L_x_265:
        /* <DEDUP_REMOVED lines=11> */
.L_x_268:
[----:B------:R-:W-:Y:S05]  /*6170*/  BSYNC B1 ;  /* 0x0000000000017941 */ /* 0x000fea0003800000 */
.L_x_267:
[----:B-1----:R-:W-:Y:S01]  /*6180*/  @!P4 IMAD R3, R142, R153, R12 ;  /* 0x000000998e03c224 */ /* 0x002fe200078e020c */
[----:B------:R-:W-:Y:S04]  /*6190*/  BSSY B1, `(.L_x_269) ;  /* 0x0000006000017945 */ /* 0x000fe80003800000 */
[----:B------:R1:W-:Y:S01]  /*61a0*/  @!P4 STG.E.U8 desc[UR36][R6.64+0xe8], R3 ;  /* 0x0000e8030600c986 */ /* 0x0003e2000c101124 */
[----:B------:R-:W-:Y:S05]  /*61b0*/  @P3 BRA `(.L_x_270) ;  /* 0x00000000000c3947 */ /* 0x000fea0003800000 */
[----:B--2---:R-:W1:Y:S02]  /*61c0*/  LDG.E.U8 R155, desc[UR36][R10.64+0xe9] ;  /* 0x0000e9240a9b7981 */ /* 0x004e64000c1e1100 */
[----:B-1----:R-:W-:-:S05]  /*61d0*/  PRMT R3, R155, 0x8880, RZ ;  /* 0x000088809b037816 */ /* 0x002fca00000000ff */
[----:B------:R-:W-:-:S07]  /*61e0*/  IMAD R12, R3, R154, RZ ;  /* 0x0000009a030c7224 */ /* 0x000fce00078e02ff */
.L_x_270:
[----:B------:R-:W-:Y:S05]  /*61f0*/  BSYNC B1 ;  /* 0x0000000000017941 */ /* 0x000fea0003800000 */
.L_x_269:
[----:B------:R-:W-:Y:S01]  /*6200*/  @!P3 IMAD R143, R143, R153, R12 ;  /* 0x000000998f8fb224 */ /* 0x000fe200078e020c */
[----:B------:R-:W-:Y:S04]  /*6210*/  BSSY B1, `(.L_x_271) ;  /* 0x0000006000017945 */ /* 0x000fe80003800000 */
[----:B------:R0:W-:Y:S01]  /*6220*/  @!P3 STG.E.U8 desc[UR36][R6.64+0xe9], R143 ;  /* 0x0000e98f0600b986 */ /* 0x0001e2000c101124 */
[----:B------:R-:W-:Y:S05]  /*6230*/  @P5 BRA `(.L_x_272) ;  /* 0x00000000000c5947 */ /* 0x000fea0003800000 */
[----:B--2---:R-:W1:Y:S02]  /*6240*/  LDG.E.U8 R155, desc[UR36][R8.64+0xf0] ;  /* 0x0000f024089b7981 */ /* 0x004e64000c1e1100 */
[----:B-1----:R-:W-:-:S05]  /*6250*/  PRMT R3, R155, 0x8880, RZ ;  /* 0x000088809b037816 */ /* 0x002fca00000000ff */
[----:B------:R-:W-:-:S07]  /*6260*/  IMAD R12, R3, R154, RZ ;  /* 0x0000009a030c7224 */ /* 0x000fce00078e02ff */
.L_x_272:
[----:B------:R-:W-:Y:S05]  /*6270*/  BSYNC B1 ;  /* 0x0000000000017941 */ /* 0x000fea0003800000 */
.L_x_271:
[----:B-1----:R-:W-:Y:S01]  /*6280*/  @!P5 IMAD R3, R144, R153, R12 ;  /* 0x000000999003d224 */ /* 0x002fe200078e020c */
[----:B------:R-:W-:Y:S04]  /*6290*/  BSSY B1, `(.L_x_273) ;  /* 0x0000006000017945 */ /* 0x000fe80003800000 */
[----:B------:R1:W-:Y:S01]  /*62a0*/  @!P5 STG.E.U8 desc[UR36][R4.64+0xf0], R3 ;  /* 0x0000f0030400d986 */ /* 0x0003e2000c101124 */
[----:B------:R-:W-:Y:S05]  /*62b0*/  @P2 BRA `(.L_x_274) ;  /* 0x00000000000c2947 */ /* 0x000fea0003800000 */
[----:B--2---:R-:W1:Y:S02]  /*62c0*/  LDG.E.U8 R155, desc[UR36][R8.64+0xf1] ;  /* 0x0000f124089b7981 */ /* 0x004e64000c1e1100 */
[----:B-1----:R-:W-:-:S05]  /*62d0*/  PRMT R3, R155, 0x8880, RZ ;  /* 0x000088809b037816 */ /* 0x002fca00000000ff */
[----:B------:R-:W-:-:S07]  /*62e0*/  IMAD R12, R3, R154, RZ ;  /* 0x0000009a030c7224 */ /* 0x000fce00078e02ff */
.L_x_274:
[----:B------:R-:W-:Y:S05]  /*62f0*/  BSYNC B1 ;  /* 0x0000000000017941 */ /* 0x000fea0003800000 */
.L_x_273:
[C---:B------:R-:W-:Y:S01]  /*6300*/  ISETP.LT.OR P4, PT, R0.reuse, 0xf1, !P0 ;  /* 0x000000f10000780c */ /* 0x040fe20004781670 */
[----:B------:R-:W-:Y:S01]  /*6310*/  @!P2 IMAD R145, R145, R153, R12 ;  /* 0x000000999191a224 */ /* 0x000fe200078e020c */
[----:B------:R-:W-:Y:S01]  /*6320*/  BSSY B1, `(.L_x_275) ;  /* 0x000000a000017945 */ /* 0x000fe20003800000 */
[C---:B------:R-:W-:Y:S02]  /*6330*/  ISETP.LT.OR P3, PT, R0.reuse, 0xf2, !P0 ;  /* 0x000000f20000780c */ /* 0x040fe40004761670 */
        /* <DEDUP_REMOVED lines=8> */
.L_x_276:
[----:B------:R-:W-:Y:S05]  /*63c0*/  BSYNC B1 ;  /* 0x0000000000017941 */ /* 0x000fea0003800000 */
.L_x_275:
[----:B-1----:R-:W-:Y:S01]  /*63d0*/  @!P4 IMAD R3, R146, R153, R12 ;  /* 0x000000999203c224 */ /* 0x002fe200078e020c */
[----:B------:R-:W-:Y:S04]  /*63e0*/  BSSY B1, `(.L_x_277) ;  /* 0x0000006000017945 */ /* 0x000fe80003800000 */
[----:B------:R1:W-:Y:S01]  /*63f0*/  @!P4 STG.E.U8 desc[UR36][R6.64+0xf0], R3 ;  /* 0x0000f0030600c986 */ /* 0x0003e2000c101124 */
[----:B------:R-:W-:Y:S05]  /*6400*/  @P3 BRA `(.L_x_278) ;  /* 0x00000000000c3947 */ /* 0x000fea0003800000 */
[----:B--2---:R-:W1:Y:S02]  /*6410*/  LDG.E.U8 R155, desc[UR36][R10.64+0xf1] ;  /* 0x0000f1240a9b7981 */ /* 0x004e64000c1e1100 */
[----:B-1----:R-:W-:-:S05]  /*6420*/  PRMT R3, R155, 0x8880, RZ ;  /* 0x000088809b037816 */ /* 0x002fca00000000ff */
[----:B------:R-:W-:-:S07]  /*6430*/  IMAD R12, R3, R154, RZ ;  /* 0x0000009a030c7224 */ /* 0x000fce00078e02ff */
.L_x_278:
[----:B------:R-:W-:Y:S05]  /*6440*/  BSYNC B1 ;  /* 0x0000000000017941 */ /* 0x000fea0003800000 */
.L_x_277:
[----:B------:R-:W-:Y:S01]  /*6450*/  @!P3 IMAD R147, R147, R153, R12 ;  /* 0x000000999393b224 */ /* 0x000fe200078e020c */
[----:B------:R-:W-:Y:S04]  /*6460*/  BSSY B1, `(.L_x_279) ;  /* 0x0000006000017945 */ /* 0x000fe80003800000 */
[----:B------:R0:W-:Y:S01]  /*6470*/  @!P3 STG.E.U8 desc[UR36][R6.64+0xf1], R147 ;  /* 0x0000f1930600b986 */ /* 0x0001e2000c101124 */
[----:B------:R-:W-:Y:S05]  /*6480*/  @P2 BRA `(.L_x_280) ;  /* 0x00000000000c2947 */ /* 0x000fea0003800000 */
[----:B--2---:R-:W1:Y:S02]  /*6490*/  LDG.E.U8 R155, desc[UR36][R8.64+0xf8] ;  /* 0x0000f824089b7981 */ /* 0x004e64000c1e1100 */
[----:B-1----:R-:W-:-:S05]  /*64a0*/  PRMT R3, R155, 0x8880, RZ ;  /* 0x000088809b037816 */ /* 0x002fca00000000ff */
[----:B------:R-:W-:-:S07]  /*64b0*/  IMAD R12, R3, R154, RZ ;  /* 0x0000009a030c7224 */ /* 0x000fce00078e02ff */
.L_x_280:
[----:B------:R-:W-:Y:S05]  /*64c0*/  BSYNC B1 ;  /* 0x0000000000017941 */ /* 0x000fea0003800000 */
.L_x_279:
[----:B-1----:R-:W-:Y:S01]  /*64d0*/  @!P2 IMAD R3, R148, R153, R12 ;  /* 0x000000999403a224 */ /* 0x002fe200078e020c */
[----:B------:R-:W-:Y:S04]  /*64e0*/  BSSY B1, `(.L_x_281) ;  /* 0x0000006000017945 */ /* 0x000fe80003800000 */
[----:B------:R1:W-:Y:S01]  /*64f0*/  @!P2 STG.E.U8 desc[UR36][R4.64+0xf8], R3 ;  /* 0x0000f8030400a986 */ /* 0x0003e2000c101124 */
[----:B------:R-:W-:Y:S05]  /*6500*/  @P1 BRA `(.L_x_282) ;  /* 0x00000000000c1947 */ /* 0x000fea0003800000 */
[----:B--2---:R-:W1:Y:S02]  /*6510*/  LDG.E.U8 R155, desc[UR36][R8.64+0xf9] ;  /* 0x0000f924089b7981 */ /* 0x004e64000c1e1100 */
[----:B-1----:R-:W-:-:S05]  /*6520*/  PRMT R3, R155, 0x8880, RZ ;  /* 0x000088809b037816 */ /* 0x002fca00000000ff */
[----:B------:R-:W-:-:S07]  /*6530*/  IMAD R12, R3, R154, RZ ;  /* 0x0000009a030c7224 */ /* 0x000fce00078e02ff */
.L_x_282:
[----:B------:R-:W-:Y:S05]  /*6540*/  BSYNC B1 ;  /* 0x0000000000017941 */ /* 0x000fea0003800000 */
.L_x_281:
[----:B------:R-:W-:Y:S01]  /*6550*/  @!P1 IMAD R149, R149, R153, R12 ;  /* 0x0000009995959224 */ /* 0x000fe200078e020c */
[----:B------:R-:W-:Y:S04]  /*6560*/  BSSY B1, `(.L_x_283) ;  /* 0x0000006000017945 */ /* 0x000fe80003800000 */
[----:B------:R0:W-:Y:S01]  /*6570*/  @!P1 STG.E.U8 desc[UR36][R4.64+0xf9], R149 ;  /* 0x0000f99504009986 */ /* 0x0001e2000c101124 */
[----:B------:R-:W-:Y:S05]  /*6580*/  @P5 BRA `(.L_x_284) ;  /* 0x00000000000c5947 */ /* 0x000fea0003800000 */
[----:B--2---:R-:W1:Y:S02]  /*6590*/  LDG.E.U8 R155, desc[UR36][R10.64+0xf8] ;  /* 0x0000f8240a9b7981 */ /* 0x004e64000c1e1100 */
[----:B-1----:R-:W-:-:S05]  /*65a0*/  PRMT R3, R155, 0x8880, RZ ;  /* 0x000088809b037816 */ /* 0x002fca00000000ff */
[----:B------:R-:W-:-:S07]  /*65b0*/  IMAD R12, R3, R154, RZ ;  /* 0x0000009a030c7224 */ /* 0x000fce00078e02ff */
.L_x_284:
[----:B------:R-:W-:Y:S05]  /*65c0*/  BSYNC B1 ;  /* 0x0000000000017941 */ /* 0x000fea0003800000 */
.L_x_283:
[----:B-1----:R-:W-:Y:S01]  /*65d0*/  @!P5 IMAD R3, R150, R153, R12 ;  /* 0x000000999603d224 */ /* 0x002fe200078e020c */
[----:B------:R-:W-:Y:S01]  /*65e0*/  ISETP.LT.OR P0, PT, R0, 0xfa, !P0 ;  /* 0x000000fa0000780c */ /* 0x000fe20004701670 */
[----:B------:R-:W-:Y:S03]  /*65f0*/  BSSY B1, `(.L_x_285) ;  /* 0x0000006000017945 */ /* 0x000fe60003800000 */
[----:B------:R1:W-:Y:S09]  /*6600*/  @!P5 STG.E.U8 desc[UR36][R6.64+0xf8], R3 ;  /* 0x0000f8030600d986 */ /* 0x0003f2000c101124 */
[----:B------:R-:W-:Y:S05]  /*6610*/  @P0 BRA `(.L_x_286) ;  /* 0x00000000000c0947 */ /* 0x000fea0003800000 */
[----:B--2---:R-:W1:Y:S02]  /*6620*/  LDG.E.U8 R155, desc[UR36][R10.64+0xf9] ;  /* 0x0000f9240a9b7981 */ /* 0x004e64000c1e1100 */
[----:B-1----:R-:W-:-:S05]  /*6630*/  PRMT R3, R155, 0x8880, RZ ;  /* 0x000088809b037816 */ /* 0x002fca00000000ff */
[----:B------:R-:W-:-:S07]  /*6640*/  IMAD R12, R3, R154, RZ ;  /* 0x0000009a030c7224 */ /* 0x000fce00078e02ff */
.L_x_286:
[----:B------:R-:W-:Y:S05]  /*6650*/  BSYNC B1 ;  /* 0x0000000000017941 */ /* 0x000fea0003800000 */
.L_x_285:
[----:B------:R-:W-:Y:S01]  /*6660*/  IMAD R151, R151, R153, R12 ;  /* 0x0000009997977224 */ /* 0x000fe200078e020c */
[----:B------:R-:W-:Y:S06]  /*6670*/  @P0 BRA `(.L_x_287) ;  /* 0x0000001800100947 */ /* 0x000fec0003800000 */
[----:B------:R0:W-:Y:S01]  /*6680*/  STG.E.U8 desc[UR36][R6.64+0xf9], R151 ;  /* 0x0000f99706007986 */ /* 0x0001e2000c101124 */
[----:B------:R-:W-:Y:S05]  /*6690*/  BRA `(.L_x_287) ;  /* 0x0000001800087947 */ /* 0x000fea0003800000 */
.L_x_30:
[C---:B------:R-:W-:Y:S02]  /*66a0*/  ISETP.GE.AND P1, PT, R160.reuse, 0x1, PT ;  /* 0x00000001a000780c */ /* 0x040fe40003f26270 */
[----:B------:R-:W-:Y:S02]  /*66b0*/  ISETP.GE.AND P0, PT, R160, 0x9, PT ;  /* 0x00000009a000780c */ /* 0x000fe40003f06270 */
[C---:B------:R-:W-:Y:S02]  /*66c0*/  ISETP.LT.OR P4, PT, R0.reuse, 0x1, !P1 ;  /* 0x000000010000780c */ /* 0x040fe40004f81670 */
[C---:B------:R-:W-:Y:S02]  /*66d0*/  ISETP.LT.OR P3, PT, R0.reuse, 0x2, !P1 ;  /* 0x000000020000780c */ /* 0x040fe40004f61670 */
[C---:B------:R-:W-:Y:S02]  /*66e0*/  ISETP.LT.OR P2, PT, R0.reuse, 0x1, !P0 ;  /* 0x000000010000780c */ /* 0x040fe40004741670 */
[----:B------:R-:W-:-:S07]  /*66f0*/  ISETP.LT.OR P5, PT, R0, 0x2, !P0 ;  /* 0x000000020000780c */ /* 0x000fce00047a1670 */
[-C--:B------:R-:W-:Y:S02]  /*6700*/  @!P4 IMAD R3, R24, R153.reuse, RZ ;  /* 0x000000991803c224 */ /* 0x080fe400078e02ff */
[-C--:B------:R-:W-:Y:S02]  /*6710*/  @!P3 IMAD R25, R25, R153.reuse, RZ ;  /* 0x000000991919b224 */ /* 0x080fe400078e02ff */
[-C--:B------:R-:W-:Y:S01]  /*6720*/  @!P2 IMAD R9, R26, R153.reuse, RZ ;  /* 0x000000991a09a224 */ /* 0x080fe200078e02ff */
[----:B------:R0:W-:Y:S01]  /*6730*/  @!P4 STG.E.U8 desc[UR36][R4.64], R3 ;  /* 0x000000030400c986 */ /* 0x0001e2000c101124 */
[C---:B------:R-:W-:Y:S01]  /*6740*/  ISETP.LT.OR P4, PT, R0.reuse, 0x9, !P1 ;  /* 0x000000090000780c */ /* 0x040fe20004f81670 */
[----:B------:R-:W-:Y:S02]  /*6750*/  @!P5 IMAD R27, R27, R153, RZ ;  /* 0x000000991b1bd224 */ /* 0x000fe400078e02ff */
[----:B------:R-:W-:Y:S01]  /*6760*/  @!P3 STG.E.U8 desc[UR36][R4.64+0x1], R25 ;  /* 0x000001190400b986 */ /* 0x000fe2000c101124 */
[----:B------:R-:W-:-:S03]  /*6770*/  ISETP.LT.OR P3, PT, R0, 0xa, !P1 ;  /* 0x0000000a0000780c */ /* 0x000fc60004f61670 */
[----:B------:R1:W-:Y:S01]  /*6780*/  @!P2 STG.E.U8 desc[UR36][R6.64], R9 ;  /* 0x000000090600a986 */ /* 0x0003e2000c101124 */
[----:B------:R-:W-:-:S03]  /*6790*/  ISETP.LT.OR P2, PT, R0, 0x9, !P0 ;  /* 0x000000090000780c */ /* 0x000fc60004741670 */
[----:B------:R-:W-:Y:S01]  /*67a0*/  @!P5 STG.E.U8 desc[UR36][R6.64+0x1], R27 ;  /* 0x0000011b0600d986 */ /* 0x000fe2000c101124 */
[----:B------:R-:W-:Y:S01]  /*67b0*/  ISETP.LT.OR P5, PT, R0, 0xa, !P0 ;  /* 0x0000000a0000780c */ /* 0x000fe200047a1670 */
[----:B------:R-:W-:-:S04]  /*67c0*/  @!P4 IMAD R11, R28, R153, RZ ;  /* 0x000000991c0bc224 */ /* 0x000fc800078e02ff */
[-C--:B------:R-:W-:Y:S01]  /*67d0*/  @!P3 IMAD R29, R29, R153.reuse, RZ ;  /* 0x000000991d1db224 */ /* 0x080fe200078e02ff */
[----:B------:R-:W-:Y:S01]  /*67e0*/  @!P4 STG.E.U8 desc[UR36][R4.64+0x8], R11 ;  /* 0x0000080b0400c986 */ /* 0x000fe2000c101124 */
[----:B------:R-:W-:Y:S02]  /*67f0*/  ISETP.LT.OR P4, PT, R0, 0x11, !P1 ;  /* 0x000000110000780c */ /* 0x000fe40004f81670 */
[-C--:B0-----:R-:W-:Y:S01]  /*6800*/  @!P2 IMAD R3, R30, R153.reuse, RZ ;  /* 0x000000991e03a224 */ /* 0x081fe200078e02ff */
[----:B------:R-:W-:Y:S01]  /*6810*/  @!P3 STG.E.U8 desc[UR36][R4.64+0x9], R29 ;  /* 0x0000091d0400b986 */ /* 0x000fe2000c101124 */
[C---:B------:R-:W-:Y:S02]  /*6820*/  ISETP.LT.OR P3, PT, R0.reuse, 0x12, !P1 ;  /* 0x000000120000780c */ /* 0x040fe40004f61670 */
[----:B------:R-:W-:Y:S01]  /*6830*/  @!P5 IMAD R31, R31, R153, RZ ;  /* 0x000000991f1fd224 */ /* 0x000fe200078e02ff */
[----:B------:R0:W-:Y:S01]  /*6840*/  @!P2 STG.E.U8 desc[UR36][R6.64+0x8], R3 ;  /* 0x000008030600a986 */ /* 0x0001e2000c101124 */
[----:B------:R-:W-:-:S03]  /*6850*/  ISETP.LT.OR P2, PT, R0, 0x11, !P0 ;  /* 0x000000110000780c */ /* 0x000fc60004741670 */
[----:B------:R-:W-:Y:S01]  /*6860*/  @!P5 STG.E.U8 desc[UR36][R6.64+0x9], R31 ;  /* 0x0000091f0600d986 */ /* 0x000fe2000c101124 */
[----:B------:R-:W-:Y:S01]  /*6870*/  ISETP.LT.OR P5, PT, R0, 0x12, !P0 ;  /* 0x000000120000780c */ /* 0x000fe200047a1670 */
[----:B-1----:R-:W-:-:S04]  /*6880*/  @!P4 IMAD R9, R32, R153, RZ ;  /* 0x000000992009c224 */ /* 0x002fc800078e02ff */
        /* <DEDUP_REMOVED lines=301> */
[----:B------:R1:W-:Y:S01]  /*7b60*/  @!P4 STG.E.U8 desc[UR36][R4.64+0xd8], R11 ;  /* 0x0000d80b0400c986 */ /* 0x0003e2000c101124 */
        /* <DEDUP_REMOVED lines=13> */
[-C--:B-1----:R-:W-:Y:S01]  /*7c40*/  @!P2 IMAD R11, R138, R153.reuse, RZ ;  /* 0x000000998a0ba224 */ /* 0x082fe200078e02ff */
[----:B------:R-:W-:Y:S01]  /*7c50*/  @!P3 STG.E.U8 desc[UR36][R4.64+0xe1], R137 ;  /* 0x0000e1890400b986 */ /* 0x000fe2000c101124 */
[C---:B------:R-:W-:Y:S02]  /*7c60*/  ISETP.LT.OR P3, PT, R0.reuse, 0xea, !P1 ;  /* 0x000000ea0000780c */ /* 0x040fe40004f61670 */
[----:B------:R-:W-:Y:S01]  /*7c70*/  @!P5 IMAD R139, R139, R153, RZ ;  /* 0x000000998b8bd224 */ /* 0x000fe200078e02ff */
[----:B------:R1:W-:Y:S01]  /*7c80*/  @!P2 STG.E.U8 desc[UR36][R6.64+0xe0], R11 ;  /* 0x0000e00b0600a986 */ /* 0x0003e2000c101124 */
[----:B------:R-:W-:-:S03]  /*7c90*/  ISETP.LT.OR P2, PT, R0, 0xe9, !P0 ;  /* 0x000000e90000780c */ /* 0x000fc60004741670 */
[----:B------:R-:W-:Y:S01]  /*7ca0*/  @!P5 STG.E.U8 desc[UR36][R6.64+0xe1], R139 ;  /* 0x0000e18b0600d986 */ /* 0x000fe2000c101124 */
[----:B------:R-:W-:Y:S01]  /*7cb0*/  ISETP.LT.OR P5, PT, R0, 0xea, !P0 ;  /* 0x000000ea0000780c */ /* 0x000fe200047a1670 */
[----:B0-----:R-:W-:-:S04]  /*7cc0*/  @!P4 IMAD R3, R140, R153, RZ ;  /* 0x000000998c03c224 */ /* 0x001fc800078e02ff */
[-C--:B------:R-:W-:Y:S01]  /*7cd0*/  @!P3 IMAD R141, R141, R153.reuse, RZ ;  /* 0x000000998d8db224 */ /* 0x080fe200078e02ff */
[----:B------:R0:W-:Y:S01]  /*7ce0*/  @!P4 STG.E.U8 desc[UR36][R4.64+0xe8], R3 ;  /* 0x0000e8030400c986 */ /* 0x0001e2000c101124 */
[----:B------:R-:W-:Y:S02]  /*7cf0*/  ISETP.LT.OR P4, PT, R0, 0xf2, !P1 ;  /* 0x000000f20000780c */ /* 0x000fe40004f81670 */
[-C--:B---3--:R-:W-:Y:S01]  /*7d00*/  @!P2 IMAD R9, R142, R153.reuse, RZ ;  /* 0x000000998e09a224 */ /* 0x088fe200078e02ff */
[----:B------:R-:W-:Y:S01]  /*7d10*/  @!P3 STG.E.U8 desc[UR36][R4.64+0xe9], R141 ;  /* 0x0000e98d0400b986 */ /* 0x000fe2000c101124 */
[C---:B------:R-:W-:Y:S02]  /*7d20*/  ISETP.LT.OR P3, PT, R0.reuse, 0xf1, !P1 ;  /* 0x000000f10000780c */ /* 0x040fe40004f61670 */
[----:B------:R-:W-:Y:S01]  /*7d30*/  @!P5 IMAD R143, R143, R153, RZ ;  /* 0x000000998f8fd224 */ /* 0x000fe200078e02ff */
[----:B------:R-:W-:Y:S01]  /*7d40*/  @!P2 STG.E.U8 desc[UR36][R6.64+0xe8], R9 ;  /* 0x0000e8090600a986 */ /* 0x000fe2000c101124 */
[----:B------:R-:W-:-:S03]  /*7d50*/  ISETP.LT.OR P2, PT, R0, 0xf1, !P0 ;  /* 0x000000f10000780c */ /* 0x000fc60004741670 */
[----:B------:R-:W-:Y:S01]  /*7d60*/  @!P5 STG.E.U8 desc[UR36][R6.64+0xe9], R143 ;  /* 0x0000e98f0600d986 */ /* 0x000fe2000c101124 */
[----:B------:R-:W-:Y:S01]  /*7d70*/  ISETP.LT.OR P5, PT, R0, 0xf9, !P0 ;  /* 0x000000f90000780c */ /* 0x000fe200047a1670 */
[----:B------:R-:W-:-:S04]  /*7d80*/  @!P4 IMAD R145, R145, R153, RZ ;  /* 0x000000999191c224 */ /* 0x000fc800078e02ff */
[-C--:B-1----:R-:W-:Y:S01]  /*7d90*/  @!P3 IMAD R11, R144, R153.reuse, RZ ;  /* 0x00000099900bb224 */ /* 0x082fe200078e02ff */
[----:B------:R-:W-:Y:S01]  /*7da0*/  @!P4 STG.E.U8 desc[UR36][R4.64+0xf1], R145 ;  /* 0x0000f1910400c986 */ /* 0x000fe2000c101124 */
[C---:B------:R-:W-:Y:S02]  /*7db0*/  ISETP.LT.OR P4, PT, R0.reuse, 0xf2, !P0 ;  /* 0x000000f20000780c */ /* 0x040fe40004781670 */
[C---:B------:R-:W-:Y:S01]  /*7dc0*/  ISETP.LT.OR P0, PT, R0.reuse, 0xfa, !P0 ;  /* 0x000000fa0000780c */ /* 0x040fe20004701670 */
[----:B------:R1:W-:Y:S01]  /*7dd0*/  @!P3 STG.E.U8 desc[UR36][R4.64+0xf0], R11 ;  /* 0x0000f00b0400b986 */ /* 0x0003e2000c101124 */
[----:B------:R-:W-:Y:S01]  /*7de0*/  ISETP.LT.OR P3, PT, R0, 0xf9, !P1 ;  /* 0x000000f90000780c */ /* 0x000fe20004f61670 */
[----:B0-----:R-:W-:Y:S01]  /*7df0*/  @!P2 IMAD R3, R146, R153, RZ ;  /* 0x000000999203a224 */ /* 0x001fe200078e02ff */
[----:B------:R-:W-:-:S04]  /*7e00*/  ISETP.LT.OR P1, PT, R0, 0xfa, !P1 ;  /* 0x000000fa0000780c */ /* 0x000fc80004f21670 */
[----:B------:R0:W-:Y:S03]  /*7e10*/  @!P2 STG.E.U8 desc[UR36][R6.64+0xf0], R3 ;  /* 0x0000f0030600a986 */ /* 0x0001e6000c101124 */
[-C--:B------:R-:W-:Y:S02]  /*7e20*/  @!P4 IMAD R147, R147, R153.reuse, RZ ;  /* 0x000000999393c224 */ /* 0x080fe400078e02ff */
[-C--:B-1----:R-:W-:Y:S02]  /*7e30*/  @!P5 IMAD R11, R150, R153.reuse, RZ ;  /* 0x00000099960bd224 */ /* 0x082fe400078e02ff */
[-C--:B------:R-:W-:Y:S01]  /*7e40*/  @!P3 IMAD R9, R148, R153.reuse, RZ ;  /* 0x000000999409b224 */ /* 0x080fe200078e02ff */
[----:B------:R0:W-:Y:S01]  /*7e50*/  @!P4 STG.E.U8 desc[UR36][R6.64+0xf1], R147 ;  /* 0x0000f1930600c986 */ /* 0x0001e2000c101124 */
[-C--:B------:R-:W-:Y:S02]  /*7e60*/  @!P1 IMAD R149, R149, R153.reuse, RZ ;  /* 0x0000009995959224 */ /* 0x080fe400078e02ff */
[----:B------:R-:W-:Y:S01]  /*7e70*/  @!P0 IMAD R151, R151, R153, RZ ;  /* 0x0000009997978224 */ /* 0x000fe200078e02ff */
[----:B------:R0:W-:Y:S04]  /*7e80*/  @!P3 STG.E.U8 desc[UR36][R4.64+0xf8], R9 ;  /* 0x0000f8090400b986 */ /* 0x0001e8000c101124 */
[----:B------:R0:W-:Y:S04]  /*7e90*/  @!P1 STG.E.U8 desc[UR36][R4.64+0xf9], R149 ;  /* 0x0000f99504009986 */ /* 0x0001e8000c101124 */
[----:B------:R0:W-:Y:S04]  /*7ea0*/  @!P5 STG.E.U8 desc[UR36][R6.64+0xf8], R11 ;  /* 0x0000f80b0600d986 */ /* 0x0001e8000c101124 */
[----:B------:R0:W-:Y:S02]  /*7eb0*/  @!P0 STG.E.U8 desc[UR36][R6.64+0xf9], R151 ;  /* 0x0000f99706008986 */ /* 0x0001e4000c101124 */
.L_x_287:
[----:B------:R-:W-:Y:S05]  /*7ec0*/  BSYNC B0 ;  /* 0x0000000000007941 */ /* 0x000fea0003800000 */
.L_x_29:
[----:B------:R-:W-:Y:S01]  /*7ed0*/  ULDC UR4, c[0x0][0xc] ;  /* 0x0000030000047ab9 */ /* 0x000fe20000000800 */
[----:B------:R-:W-:Y:S01]  /*7ee0*/  ULDC UR5, c[0x0][0x10] ;  /* 0x0000040000057ab9 */ /* 0x000fe20000000800 */
[----:B01----:R-:W0:Y:S01]  /*7ef0*/  LDC R3, c[0x0][0x14] ;  /* 0x00000500ff037b82 */ /* 0x003e220000000800 */
[----:B------:R-:W-:Y:S01]  /*7f00*/  UIMAD.WIDE.U32 UR4, UR4, UR5, URZ ;  /* 0x00000005040472a5 */ /* 0x000fe2000f8e003f */
[----:B------:R-:W-:Y:S01]  /*7f10*/  PRMT R0, RZ, 0x7610, R0 ;  /* 0x00007610ff007816 */ /* 0x000fe20000000000 */
[----:B------:R-:W-:Y:S02]  /*7f20*/  IMAD.MOV.U32 R23, RZ, RZ, -0x1 ;  /* 0xffffffffff177424 */ /* 0x000fe400078e00ff */
[----:B------:R-:W-:Y:S02]  /*7f30*/  IMAD.MOV.U32 R22, RZ, RZ, -0x1 ;  /* 0xffffffffff167424 */ /* 0x000fe400078e00ff */
[----:B0-----:R-:W-:-:S04]  /*7f40*/  IMAD.WIDE.U32 R16, R3, UR4, R16 ;  /* 0x0000000403107c25 */ /* 0x001fc8000f8e0010 */
[----:B------:R-:W-:Y:S01]  /*7f50*/  IMAD R3, R3, UR5, RZ ;  /* 0x0000000503037c24 */ /* 0x000fe2000f8e02ff */
[----:B------:R-:W-:Y:S02]  /*7f60*/  ULDC.64 UR4, c[0x0][0x650] ;  /* 0x0001940000047ab9 */ /* 0x000fe40000000a00 */
[----:B------:R-:W-:Y:S01]  /*7f70*/  ISETP.GE.U32.AND P0, PT, R16, UR4, PT ;  /* 0x0000000410007c0c */ /* 0x000fe2000bf06070 */
[----:B------:R-:W-:-:S05]  /*7f80*/  IMAD.IADD R17, R17, 0x1, R3 ;  /* 0x0000000111117824 */ /* 0x000fca00078e0203 */
[----:B------:R-:W-:-:S13]  /*7f90*/  ISETP.GE.U32.AND.EX P0, PT, R17, UR5, PT, P0 ;  /* 0x0000000511007c0c */ /* 0x000fda000bf06100 */
[----:B------:R-:W-:Y:S05]  /*7fa0*/  @P0 BRA `(.L_x_288) ;  /* 0x0000000400640947 */ /* 0x000fea0003800000 */
[----:B------:R-:W0:Y:S01]  /*7fb0*/  S2R R12, SR_CTAID.X ;  /* 0x00000000000c7919 */ /* 0x000e220000002500 */
[----:B------:R-:W1:Y:S01]  /*7fc0*/  LDC.64 R10, c[0x0][0x628] ;  /* 0x00018a00ff0a7b82 */ /* 0x000e620000000a00 */
[----:B------:R-:W-:Y:S01]  /*7fd0*/  ULDC UR4, c[0x0][0x150] ;  /* 0x0000540000047ab9 */ /* 0x000fe20000000800 */
[----:B------:R-:W-:Y:S01]  /*7fe0*/  IMAD.MOV.U32 R8, RZ, RZ, R16 ;  /* 0x000000ffff087224 */ /* 0x000fe200078e0010 */
[----:B------:R-:W0:Y:S01]  /*7ff0*/  S2R R23, SR_CTAID.Y ;  /* 0x0000000000177919 */ /* 0x000e220000002600 */
[----:B------:R-:W-:-:S04]  /*8000*/  IMAD.MOV.U32 R9, RZ, RZ, R17 ;  /* 0x000000ffff097224 */ /* 0x000fc800078e0011 */
[----:B------:R-:W2:Y:S08]  /*8010*/  LDC R21, c[0x0][0x144] ;  /* 0x00005100ff157b82 */ /* 0x000eb00000000800 */
[----:B------:R-:W2:Y:S08]  /*8020*/  LDC R0, c[0x0][0x630] ;  /* 0x00018c00ff007b82 */ /* 0x000eb00000000800 */
[----:B------:R-:W2:Y:S01]  /*8030*/  LDC.64 R14, c[0x0][0x620] ;  /* 0x00018800ff0e7b82 */ /* 0x000ea20000000a00 */
[----:B-1----:R-:W-:-:S04]  /*8040*/  ISETP.NE.U32.AND P0, PT, R10, RZ, PT ;  /* 0x000000ff0a00720c */ /* 0x002fc80003f05070 */
[----:B------:R-:W-:Y:S02]  /*8050*/  ISETP.NE.AND.EX P0, PT, R11, RZ, PT, P0 ;  /* 0x000000ff0b00720c */ /* 0x000fe40003f05300 */
[----:B0-----:R-:W-:-:S05]  /*8060*/  I2FP.F32.U32 R3, R12 ;  /* 0x0000000c00037245 */ /* 0x001fca0000201000 */
[----:B------:R-:W-:-:S04]  /*8070*/  FMUL R3, R3, UR4 ;  /* 0x0000000403037c20 */ /* 0x000fc80008400000 */
[----:B------:R0:W1:Y:S02]  /*8080*/  F2I.U32.TRUNC.NTZ R20, R3 ;  /* 0x0000000300147305 */ /* 0x000064000020f000 */
[----:B------:R-:W-:Y:S05]  /*8090*/  @!P0 BRA `(.L_x_289) ;  /* 0x0000000000288947 */ /* 0x000fea0003800000 */
[----:B0-----:R-:W0:Y:S02]  /*80a0*/  LDC R3, c[0x0][0x634] ;  /* 0x00018d00ff037b82 */ /* 0x001e240000000800 */
[----:B0-----:R-:W-:-:S05]  /*80b0*/  IADD3 R3, P0, R16, R3, RZ ;  /* 0x0000000310037210 */ /* 0x001fca0007f1e0ff */
[----:B------:R-:W-:-:S04]  /*80c0*/  IMAD.X R13, RZ, RZ, R17, P0 ;  /* 0x000000ffff0d7224 */ /* 0x000fc800000e0611 */
[----:B---3--:R-:W-:-:S04]  /*80d0*/  IMAD.WIDE.U32 R4, R13, R10, RZ ;  /* 0x0000000a0d047225 */ /* 0x008fc800078e00ff */
[----:B----4-:R-:W-:-:S04]  /*80e0*/  IMAD.WIDE.U32 R6, P0, R3, R11, R4 ;  /* 0x0000000b03067225 */ /* 0x010fc80007800004 */
[----:B------:R-:W-:-:S04]  /*80f0*/  IMAD.WIDE.U32 R4, R3, R10, RZ ;  /* 0x0000000a03047225 */ /* 0x000fc800078e00ff */
[----:B------:R-:W-:Y:S01]  /*8100*/  IMAD.X R9, RZ, RZ, RZ, P0 ;  /* 0x000000ffff097224 */ /* 0x000fe200000e06ff */
[----:B------:R-:W-:Y:S01]  /*8110*/  IADD3 RZ, P0, R5, R6, RZ ;  /* 0x0000000605ff7210 */ /* 0x000fe20007f1e0ff */
[----:B------:R-:W-:-:S04]  /*8120*/  IMAD.MOV.U32 R8, RZ, RZ, R7 ;  /* 0x000000ffff087224 */ /* 0x000fc800078e0007 */
[----:B------:R-:W-:-:S08]  /*8130*/  IMAD.WIDE.U32.X R8, R13, R11, R8, P0 ;  /* 0x0000000b0d087225 */ /* 0x000fd000000e0408 */
.L_x_289:
[----:B----4-:R-:W4:Y:S01]  /*8140*/  LDC.64 R26, c[0x0][0x640] ;  /* 0x00019000ff1a7b82 */ /* 0x010f220000000a00 */
[-CC-:B--2---:R-:W-:Y:S01]  /*8150*/  SHF.R.U64 R22, R8, R0.reuse, R9.reuse ;  /* 0x0000000008167219 */ /* 0x184fe20000001209 */
[----:B-1----:R-:W-:Y:S01]  /*8160*/  IMAD.MOV R20, RZ, RZ, -R20 ;  /* 0x000000ffff147224 */ /* 0x002fe200078e0a14 */
[----:B------:R-:W-:Y:S01]  /*8170*/  SHF.R.U32.HI R0, RZ, R0, R9 ;  /* 0x00000000ff007219 */ /* 0x000fe20000011609 */
[----:B------:R-:W-:Y:S01]  /*8180*/  ULDC UR4, c[0x0][0x154] ;  /* 0x0000550000047ab9 */ /* 0x000fe20000000800 */
[----:B0-----:R-:W-:Y:S01]  /*8190*/  IADD3 R3, P0, RZ, -R22, RZ ;  /* 0x80000016ff037210 */ /* 0x001fe20007f1e0ff */
[----:B------:R-:W-:Y:S02]  /*81a0*/  IMAD R21, R21, R20, R12 ;  /* 0x0000001415157224 */ /* 0x000fe400078e020c */
[----:B------:R-:W0:Y:S01]  /*81b0*/  LDC R6, c[0x0][0x618] ;  /* 0x00018600ff067b82 */ /* 0x000e220000000800 */
[----:B------:R-:W-:Y:S02]  /*81c0*/  IMAD.MOV.U32 R7, RZ, RZ, 0x1 ;  /* 0x00000001ff077424 */ /* 0x000fe400078e00ff */
[----:B---3--:R-:W-:-:S04]  /*81d0*/  IMAD.X R5, RZ, RZ, ~R0, P0 ;  /* 0x000000ffff057224 */ /* 0x008fc800000e0e00 */
[-C--:B------:R-:W-:Y:S01]  /*81e0*/  IMAD R0, R5, R14.reuse, RZ ;  /* 0x0000000e05007224 */ /* 0x080fe200078e02ff */
[----:B------:R-:W1:Y:S01]  /*81f0*/  LDC R8, c[0x0][0x608] ;  /* 0x00018200ff087b82 */ /* 0x000e620000000800 */
[----:B------:R-:W-:-:S04]  /*8200*/  IMAD.WIDE.U32 R4, R3, R14, R16 ;  /* 0x0000000e03047225 */ /* 0x000fc800078e0010 */
[----:B------:R-:W-:Y:S01]  /*8210*/  IMAD R3, R3, R15, R0 ;  /* 0x0000000f03037224 */ /* 0x000fe200078e0200 */
[----:B------:R-:W-:Y:S02]  /*8220*/  I2FP.F32.U32 R0, R23 ;  /* 0x0000001700007245 */ /* 0x000fe40000201000 */
[----:B------:R-:W2:Y:S01]  /*8230*/  LDC R24, c[0x0][0x658] ;  /* 0x00019600ff187b82 */ /* 0x000ea20000000800 */
[----:B------:R-:W-:Y:S01]  /*8240*/  IMAD.IADD R3, R5, 0x1, R3 ;  /* 0x0000000105037824 */ /* 0x000fe200078e0203 */
[----:B----4-:R-:W-:Y:S01]  /*8250*/  ISETP.NE.U32.AND P0, PT, R26, RZ, PT ;  /* 0x000000ff1a00720c */ /* 0x010fe20003f05070 */
[----:B------:R-:W-:Y:S01]  /*8260*/  FMUL R0, R0, UR4 ;  /* 0x0000000400007c20 */ /* 0x000fe20008400000 */
[----:B------:R-:W-:Y:S02]  /*8270*/  IMAD.MOV.U32 R5, RZ, RZ, -0x1 ;  /* 0xffffffffff057424 */ /* 0x000fe400078e00ff */
[----:B------:R-:W-:Y:S01]  /*8280*/  ISETP.NE.AND.EX P0, PT, R27, RZ, PT, P0 ;  /* 0x000000ff1b00720c */ /* 0x000fe20003f05300 */
[----:B------:R3:W4:Y:S01]  /*8290*/  F2I.U32.TRUNC.NTZ R13, R0 ;  /* 0x00000000000d7305 */ /* 0x000722000020f000 */
[----:B------:R-:W3:Y:S01]  /*82a0*/  LDC R20, c[0x0][0x148] ;  /* 0x00005200ff147b82 */ /* 0x000ee20000000800 */
[----:B0-----:R-:W-:-:S02]  /*82b0*/  SHF.R.U64 R12, R4, R6, R3 ;  /* 0x00000006040c7219 */ /* 0x001fc40000001203 */
[----:B------:R-:W-:-:S05]  /*82c0*/  SHF.R.U32.HI R3, RZ, R6, R3 ;  /* 0x00000006ff037219 */ /* 0x000fca0000011603 */
[----:B------:R-:W0:Y:S01]  /*82d0*/  LDC R15, c[0x0][0x600] ;  /* 0x00018000ff0f7b82 */ /* 0x000e220000000800 */
[-CC-:B-1----:R-:W-:Y:S02]  /*82e0*/  SHF.R.U64 R10, R12, R8.reuse, R3.reuse ;  /* 0x000000080c0a7219 */ /* 0x182fe40000001203 */
[----:B------:R-:W-:-:S05]  /*82f0*/  SHF.R.U32.HI R3, RZ, R8, R3 ;  /* 0x00000008ff037219 */ /* 0x000fca0000011603 */
[----:B------:R-:W1:Y:S01]  /*8300*/  LDC R28, c[0x0][0x648] ;  /* 0x00019200ff1c7b82 */ /* 0x000e620000000800 */
[-C--:B--2---:R-:W-:Y:S02]  /*8310*/  SHF.L.U32 R4, R5, R24.reuse, RZ ;  /* 0x0000001805047219 */ /* 0x084fe400000006ff */
[--C-:B------:R-:W-:Y:S02]  /*8320*/  SHF.R.U64 R14, R10, R24, R3.reuse ;  /* 0x000000180a0e7219 */ /* 0x100fe40000001203 */
[----:B------:R-:W-:Y:S02]  /*8330*/  LOP3.LUT R25, RZ, R4, RZ, 0x33, !PT ;  /* 0x00000004ff197212 */ /* 0x000fe400078e33ff */
[-C--:B------:R-:W-:Y:S01]  /*8340*/  SHF.R.U32.HI R5, RZ, R24.reuse, R3 ;  /* 0x00000018ff057219 */ /* 0x080fe20000011603 */
[----:B------:R-:W2:Y:S01]  /*8350*/  LDC R29, c[0x0][0x638] ;  /* 0x00018e00ff1d7b82 */ /* 0x000ea20000000800 */
[----:B------:R-:W-:Y:S01]  /*8360*/  SHF.L.U32 R152, R7, R24, RZ ;  /* 0x0000001807987219 */ /* 0x000fe200000006ff */
[----:B------:R-:W-:-:S06]  /*8370*/  IMAD.MOV.U32 R4, RZ, RZ, R14 ;  /* 0x000000ffff047224 */ /* 0x000fcc00078e000e */
[----:B------:R-:W0:Y:S01]  /*8380*/  LDC R30, c[0x0][0x610] ;  /* 0x00018400ff1e7b82 */ /* 0x000e220000000800 */
[----:B----4-:R-:W-:Y:S05]  /*8390*/  @!P0 BRA `(.L_x_290) ;  /* 0x0000000000288947 */ /* 0x010fea0003800000 */
[----:B------:R-:W4:Y:S02]  /*83a0*/  LDC R3, c[0x0][0x64c] ;  /* 0x00019300ff037b82 */ /* 0x000f240000000800 */
[----:B----4-:R-:W-:-:S05]  /*83b0*/  IADD3 R3, P0, R14, R3, RZ ;  /* 0x000000030e037210 */ /* 0x010fca0007f1e0ff */
        /* <DEDUP_REMOVED lines=8> */
.L_x_290:
[----:B------:R-:W-:Y:S01]  /*8440*/  ISETP.NE.AND P0, PT, R2, 0x1, PT ;  /* 0x000000010200780c */ /* 0x000fe20003f05270 */
[----:B0-----:R-:W-:Y:S01]  /*8450*/  VIADD R7, R15, 0xffffffff ;  /* 0xffffffff0f077836 */ /* 0x001fe20000000000 */
[----:B-1-3--:R-:W-:Y:S01]  /*8460*/  SHF.R.U64 R0, R4, R28, R5 ;  /* 0x0000001c04007219 */ /* 0x00afe20000001205 */
[----:B------:R-:W-:Y:S01]  /*8470*/  IMAD.MOV R13, RZ, RZ, -R13 ;  /* 0x000000ffff0d7224 */ /* 0x000fe200078e0a0d */
[----:B------:R-:W-:Y:S01]  /*8480*/  LOP3.LUT R5, R10, R25, RZ, 0xc0, !PT ;  /* 0x000000190a057212 */ /* 0x000fe200078ec0ff */
[----:B------:R-:W-:Y:S02]  /*8490*/  IMAD.MOV.U32 R4, RZ, RZ, 0x1 ;  /* 0x00000001ff047424 */ /* 0x000fe400078e00ff */
[----:B------:R-:W-:Y:S02]  /*84a0*/  IMAD.MOV R3, RZ, RZ, -R0 ;  /* 0x000000ffff037224 */ /* 0x000fe400078e0a00 */
[----:B------:R-:W-:Y:S01]  /*84b0*/  IMAD R152, R152, R0, R5 ;  /* 0x0000000098987224 */ /* 0x000fe200078e0205 */
[----:B------:R-:W-:Y:S01]  /*84c0*/  LOP3.LUT R5, R12, R7, RZ, 0xc0, !PT ;  /* 0x000000070c057212 */ /* 0x000fe200078ec0ff */
[----:B--2---:R-:W-:-:S02]  /*84d0*/  IMAD R0, R3, R29, R14 ;  /* 0x0000001d03007224 */ /* 0x004fc400078e020e */
[----:B------:R-:W-:Y:S02]  /*84e0*/  @P0 IMAD R21, R20, R13, R23 ;  /* 0x0000000d14150224 */ /* 0x000fe400078e0217 */
[----:B------:R-:W-:Y:S01]  /*84f0*/  IMAD R3, R0, R15, R5 ;  /* 0x0000000f00037224 */ /* 0x000fe200078e0205 */
[----:B------:R-:W-:Y:S01]  /*8500*/  PRMT R0, R4, 0x7610, R0 ;  /* 0x0000761004007816 */ /* 0x000fe20000000000 */
[----:B------:R-:W-:-:S05]  /*8510*/  IMAD R152, R152, R30, R21 ;  /* 0x0000001e98987224 */ /* 0x000fca00078e0215 */
[----:B------:R-:W-:Y:S02]  /*8520*/  SEL R23, R3, R152, !P0 ;  /* 0x0000009803177207 */ /* 0x000fe40004000000 */
[----:B------:R-:W-:-:S07]  /*8530*/  SEL R152, R152, R3, !P0 ;  /* 0x0000000398987207 */ /* 0x000fce0004000000 */
.L_x_288:
[----:B------:R-:W-:-:S13]  /*8540*/  LOP3.LUT P0, RZ, R0, 0xff, RZ, 0xc0, !PT ;  /* 0x000000ff00ff7812 */ /* 0x000fda000780c0ff */
[----:B------:R-:W-:Y:S05]  /*8550*/  @P0 BRA `(.L_x_291) ;  /* 0xffffff8800a80947 */ /* 0x000fea000383ffff */
[----:B------:R-:W-:Y:S05]  /*8560*/  EXIT ;  /* 0x000000000000794d */ /* 0x000fea0003800000 */
.L_x_4:
[----:B0-----:R-:W-:Y:S01]  /*8570*/  ULDC.64 UR4, c[0x0][0x650] ;  /* 0x0001940000047ab9 */ /* 0x001fe20000000a00 */
        /* <DEDUP_REMOVED lines=25> */
.L_x_293:
[--C-:B------:R-:W-:Y:S01]  /*8710*/  SHF.R.U64 R12, R10, R14, R11.reuse ;  /* 0x0000000e0a0c7219 */ /* 0x100fe2000000120b */
[----:B------:R-:W0:Y:S01]  /*8720*/  LDC R22, c[0x0][0x618] ;  /* 0x00018600ff167b82 */ /* 0x000e220000000800 */
[----:B------:R-:W-:Y:S01]  /*8730*/  I2FP.F32.U32 R6, R4 ;  /* 0x0000000400067245 */ /* 0x000fe20000201000 */
[----:B------:R-:W-:Y:S01]  /*8740*/  ULDC UR4, c[0x0][0x150] ;  /* 0x0000540000047ab9 */ /* 0x000fe20000000800 */
[----:B------:R-:W-:Y:S02]  /*8750*/  SHF.R.U32.HI R5, RZ, R14, R11 ;  /* 0x0000000eff057219 */ /* 0x000fe4000001160b */
[----:B------:R-:W-:Y:S01]  /*8760*/  IADD3 R9, P0, RZ, -R12, RZ ;  /* 0x8000000cff097210 */ /* 0x000fe20007f1e0ff */
[----:B------:R-:W-:Y:S01]  /*8770*/  FMUL R11, R6, UR4 ;  /* 0x00000004060b7c20 */ /* 0x000fe20008400000 */
[----:B------:R-:W-:Y:S01]  /*8780*/  ULDC UR4, c[0x0][0x154] ;  /* 0x0000550000047ab9 */ /* 0x000fe20000000800 */
[----:B------:R-:W1:Y:S02]  /*8790*/  LDC.64 R24, c[0x0][0x640] ;  /* 0x00019000ff187b82 */ /* 0x000e640000000a00 */
[----:B------:R-:W-:-:S02]  /*87a0*/  IMAD.X R5, RZ, RZ, ~R5, P0 ;  /* 0x000000ffff057224 */ /* 0x000fc400000e0e05 */
[----:B------:R-:W2:Y:S01]  /*87b0*/  F2I.U32.TRUNC.NTZ R11, R11 ;  /* 0x0000000b000b7305 */ /* 0x000ea2000020f000 */
[----:B------:R-:W-:-:S03]  /*87c0*/  IMAD.WIDE.U32 R6, R9, R20, R16 ;  /* 0x0000001409067225 */ /* 0x000fc600078e0010 */
[----:B------:R-:W3:Y:S01]  /*87d0*/  LDC R13, c[0x0][0x144] ;  /* 0x00005100ff0d7b82 */ /* 0x000ee20000000800 */
[----:B------:R-:W-:-:S04]  /*87e0*/  IMAD R8, R5, R20, RZ ;  /* 0x0000001405087224 */ /* 0x000fc800078e02ff */
[----:B------:R-:W-:Y:S02]  /*87f0*/  IMAD R5, R9, R21, R8 ;  /* 0x0000001509057224 */ /* 0x000fe400078e0208 */
[----:B------:R-:W-:Y:S01]  /*8800*/  IMAD.MOV.U32 R8, RZ, RZ, -0x1 ;  /* 0xffffffffff087424 */ /* 0x000fe200078e00ff */
[----:B------:R-:W4:Y:S01]  /*8810*/  LDC R14, c[0x0][0x608] ;  /* 0x00018200ff0e7b82 */ /* 0x000f220000000800 */
[----:B------:R-:W-:Y:S01]  /*8820*/  IMAD.IADD R5, R7, 0x1, R5 ;  /* 0x0000000107057824 */ /* 0x000fe200078e0205 */
[----:B------:R-:W-:-:S04]  /*8830*/  I2FP.F32.U32 R7, R3 ;  /* 0x0000000300077245 */ /* 0x000fc80000201000 */
[-C--:B0-----:R-:W-:Y:S01]  /*8840*/  SHF.R.U64 R10, R6, R22.reuse, R5 ;  /* 0x00000016060a7219 */ /* 0x081fe20000001205 */
[----:B--2---:R-:W-:Y:S01]  /*8850*/  IMAD.MOV R6, RZ, RZ, -R11 ;  /* 0x000000ffff067224 */ /* 0x004fe200078e0a0b */
[----:B------:R-:W0:Y:S01]  /*8860*/  LDC R9, c[0x0][0x658] ;  /* 0x00019600ff097b82 */ /* 0x000e220000000800 */
[----:B-1----:R-:W-:Y:S01]  /*8870*/  ISETP.NE.U32.AND P0, PT, R24, RZ, PT ;  /* 0x000000ff1800720c */ /* 0x002fe20003f05070 */
[----:B------:R-:W-:Y:S01]  /*8880*/  FMUL R7, R7, UR4 ;  /* 0x0000000407077c20 */ /* 0x000fe20008400000 */
[----:B------:R-:W-:Y:S02]  /*8890*/  SHF.R.U32.HI R5, RZ, R22, R5 ;  /* 0x00000016ff057219 */ /* 0x000fe40000011605 */
[----:B------:R-:W-:-:S03]  /*88a0*/  ISETP.NE.AND.EX P0, PT, R25, RZ, PT, P0 ;  /* 0x000000ff1900720c */ /* 0x000fc60003f05300 */
[----:B------:R-:W1:Y:S01]  /*88b0*/  LDC R20, c[0x0][0x148] ;  /* 0x00005200ff147b82 */ /* 0x000e620000000800 */
[----:B---3--:R-:W-:Y:S02]  /*88c0*/  IMAD R23, R13, R6, R4 ;  /* 0x000000060d177224 */ /* 0x008fe400078e0204 */
[----:B------:R-:W-:-:S05]  /*88d0*/  IMAD.MOV.U32 R6, RZ, RZ, 0x1 ;  /* 0x00000001ff067424 */ /* 0x000fca00078e00ff */
[----:B------:R-:W2:Y:S01]  /*88e0*/  LDC R21, c[0x0][0x600] ;  /* 0x00018000ff157b82 */ /* 0x000ea20000000800 */
[-CC-:B----4-:R-:W-:Y:S02]  /*88f0*/  SHF.R.U64 R13, R10, R14.reuse, R5.reuse ;  /* 0x0000000e0a0d7219 */ /* 0x190fe40000001205 */
[----:B------:R-:W-:Y:S02]  /*8900*/  SHF.R.U32.HI R4, RZ, R14, R5 ;  /* 0x0000000eff047219 */ /* 0x000fe40000011605 */
[----:B------:R3:W4:Y:S03]  /*8910*/  F2I.U32.TRUNC.NTZ R14, R7 ;  /* 0x00000007000e7305 */ /* 0x000726000020f000 */
[----:B------:R-:W1:Y:S01]  /*8920*/  LDC R26, c[0x0][0x648] ;  /* 0x00019200ff1a7b82 */ /* 0x000e620000000800 */
[-C--:B0-----:R-:W-:Y:S02]  /*8930*/  SHF.R.U64 R15, R13, R9.reuse, R4 ;  /* 0x000000090d0f7219 */ /* 0x081fe40000001204 */
[----:B------:R-:W-:-:S02]  /*8940*/  SHF.L.U32 R8, R8, R9, RZ ;  /* 0x0000000908087219 */ /* 0x000fc400000006ff */
[-C--:B------:R-:W-:Y:S01]  /*8950*/  SHF.R.U32.HI R5, RZ, R9.reuse, R4 ;  /* 0x00000009ff057219 */ /* 0x080fe20000011604 */
[----:B------:R-:W-:Y:S01]  /*8960*/  IMAD.MOV.U32 R4, RZ, RZ, R15 ;  /* 0x000000ffff047224 */ /* 0x000fe200078e000f */
[----:B------:R-:W-:Y:S01]  /*8970*/  SHF.L.U32 R22, R6, R9, RZ ;  /* 0x0000000906167219 */ /* 0x000fe200000006ff */
[----:B------:R-:W0:Y:S01]  /*8980*/  LDC R27, c[0x0][0x638] ;  /* 0x00018e00ff1b7b82 */ /* 0x000e220000000800 */
[----:B------:R-:W-:-:S07]  /*8990*/  LOP3.LUT R28, RZ, R8, RZ, 0x33, !PT ;  /* 0x00000008ff1c7212 */ /* 0x000fce00078e33ff */
        /* <DEDUP_REMOVED lines=12> */
.L_x_294:
[----:B------:R-:W-:Y:S01]  /*8a60*/  ISETP.NE.AND P0, PT, R2, 0x1, PT ;  /* 0x000000010200780c */ /* 0x000fe20003f05270 */
[----:B--2---:R-:W-:Y:S01]  /*8a70*/  VIADD R7, R21, 0xffffffff ;  /* 0xffffffff15077836 */ /* 0x004fe20000000000 */
[----:B-1----:R-:W-:Y:S01]  /*8a80*/  SHF.R.U64 R5, R4, R26, R5 ;  /* 0x0000001a04057219 */ /* 0x002fe20000001205 */
[----:B------:R-:W-:Y:S01]  /*8a90*/  IMAD.MOV R14, RZ, RZ, -R14 ;  /* 0x000000ffff0e7224 */ /* 0x000fe200078e0a0e */
[----:B------:R-:W-:Y:S01]  /*8aa0*/  LOP3.LUT R4, R13, R28, RZ, 0xc0, !PT ;  /* 0x0000001c0d047212 */ /* 0x000fe200078ec0ff */
[----:B------:R-:W-:Y:S01]  /*8ab0*/  IMAD.MOV.U32 R8, RZ, RZ, R12 ;  /* 0x000000ffff087224 */ /* 0x000fe200078e000c */
[----:B------:R-:W-:Y:S01]  /*8ac0*/  LOP3.LUT R10, R10, R7, RZ, 0xc0, !PT ;  /* 0x000000070a0a7212 */ /* 0x000fe200078ec0ff */
[----:B------:R-:W-:Y:S02]  /*8ad0*/  IMAD.MOV R6, RZ, RZ, -R5 ;  /* 0x000000ffff067224 */ /* 0x000fe400078e0a05 */
[----:B------:R-:W-:-:S04]  /*8ae0*/  IMAD R4, R22, R5, R4 ;  /* 0x0000000516047224 */ /* 0x000fc800078e0204 */
[----:B------:R-:W-:Y:S02]  /*8af0*/  @P0 IMAD R23, R20, R14, R3 ;  /* 0x0000000e14170224 */ /* 0x000fe400078e0203 */
[----:B0-----:R-:W-:Y:S02]  /*8b00*/  IMAD R3, R6, R27, R15 ;  /* 0x0000001b06037224 */ /* 0x001fe400078e020f */
[----:B------:R-:W-:Y:S02]  /*8b10*/  IMAD R7, R4, R29, R23 ;  /* 0x0000001d04077224 */ /* 0x000fe400078e0217 */
[----:B------:R-:W-:Y:S02]  /*8b20*/  IMAD R4, R3, R21, R10 ;  /* 0x0000001503047224 */ /* 0x000fe400078e020a */
[----:B------:R-:W-:-:S03]  /*8b30*/  IMAD.MOV.U32 R6, RZ, RZ, 0x1 ;  /* 0x00000001ff067424 */ /* 0x000fc600078e00ff */
[----:B------:R-:W-:Y:S02]  /*8b40*/  SEL R9, R4, R7, !P0 ;  /* 0x0000000704097207 */ /* 0x000fe40004000000 */
[----:B------:R-:W-:-:S07]  /*8b50*/  SEL R7, R7, R4, !P0 ;  /* 0x0000000407077207 */ /* 0x000fce0004000000 */
.L_x_292:
[----:B------:R-:W-:-:S08]  /*8b60*/  NOP ;  /* 0x0000000000007918 */ /* 0x000fd00000000000 */
[----:B------:R-:W0:-:S00]  /*8b70*/  USETMAXREG.DEALLOC.CTAPOOL 0x28 ;  /* 0x00000028000079c8 */ /* 0x000e0000080e0500 */
[----:B0-----:R-:W-:-:S13]  /*8b80*/  ISETP.NE.AND P0, PT, R0, RZ, PT ;  /* 0x000000ff0000720c */ /* 0x001fda0003f05270 */
[----:B------:R-:W-:Y:S05]  /*8b90*/  @P0 EXIT ;  /* 0x000000000000094d */ /* 0x000fea0003800000 */
[----:B------:R-:W-:Y:S01]  /*8ba0*/  LOP3.LUT P0, RZ, R6, 0xff, RZ, 0xc0, !PT ;  /* 0x000000ff06ff7812 */ /* 0x000fe2000780c0ff */
[----:B------:R-:W-:Y:S02]  /*8bb0*/  IMAD.MOV.U32 R0, RZ, RZ, 0x1 ;  /* 0x00000001ff007424 */ /* 0x000fe400078e00ff */
[----:B------:R-:W-:-:S10]  /*8bc0*/  IMAD.MOV.U32 R12, RZ, RZ, RZ ;  /* 0x000000ffff0c7224 */ /* 0x000fd400078e00ff */
[----:B------:R-:W-:Y:S05]  /*8bd0*/  @!P0 BRA `(.L_x_295) ;  /* 0x0000000c00308947 */ /* 0x000fea0003800000 */
[----:B------:R-:W0:Y:S01]  /*8be0*/  LDC R0, c[0x0][0x28c] ;  /* 0x0000a300ff007b82 */ /* 0x000e220000000800 */
[----:B------:R-:W-:Y:S01]  /*8bf0*/  ULDC UR5, c[0x0][0x600] ;  /* 0x0001800000057ab9 */ /* 0x000fe20000000800 */
[----:B------:R-:W-:Y:S01]  /*8c00*/  ULDC UR4, c[0x0][0xc] ;  /* 0x0000030000047ab9 */ /* 0x000fe20000000800 */
[----:B------:R-:W-:Y:S01]  /*8c10*/  UIADD3 UR16, UR5, -0x1, URZ ;  /* 0xffffffff05107890 */ /* 0x000fe2000fffe03f */
[C---:B------:R-:W-:Y:S01]  /*8c20*/  LOP3.LUT P2, RZ, R18.reuse, 0x7f, RZ, 0xc0, !PT ;  /* 0x0000007f12ff7812 */ /* 0x040fe2000784c0ff */
[----:B------:R-:W-:Y:S01]  /*8c30*/  ULDC UR6, c[0x0][0x658] ;  /* 0x0001960000067ab9 */ /* 0x000fe20000000800 */
[----:B------:R-:W-:Y:S01]  /*8c40*/  ULDC UR5, c[0x0][0x10] ;  /* 0x0000040000057ab9 */ /* 0x000fe20000000800 */
[----:B------:R-:W-:Y:S01]  /*8c50*/  UMOV UR7, 0xffffffff ;  /* 0xffffffff00077882 */ /* 0x000fe20000000000 */
[----:B------:R-:W-:Y:S01]  /*8c60*/  UMOV UR8, 0x1 ;  /* 0x0000000100087882 */ /* 0x000fe20000000000 */
[----:B------:R-:W-:Y:S01]  /*8c70*/  UIMAD.WIDE.U32 UR4, UR4, UR5, URZ ;  /* 0x00000005040472a5 */ /* 0x000fe2000f8e003f */
[----:B------:R-:W-:Y:S01]  /*8c80*/  LOP3.LUT P0, RZ, R18, 0x1f, RZ, 0xc0, !PT ;  /* 0x0000001f12ff7812 */ /* 0x000fe2000780c0ff */
[----:B------:R-:W-:Y:S01]  /*8c90*/  USHF.L.U32 UR7, UR7, UR6, URZ ;  /* 0x0000000607077299 */ /* 0x000fe2000800063f */
[----:B------:R-:W-:Y:S01]  /*8ca0*/  BSSY B0, `(.L_x_295) ;  /* 0x00000bf000007945 */ /* 0x000fe20003800000 */
[----:B------:R-:W-:Y:S01]  /*8cb0*/  USHF.L.U32 UR18, UR8, UR6, URZ ;  /* 0x0000000608127299 */ /* 0x000fe2000800063f */
[----:B------:R-:W-:Y:S01]  /*8cc0*/  IMAD.MOV.U32 R13, RZ, RZ, 0x1 ;  /* 0x00000001ff0d7424 */ /* 0x000fe200078e00ff */
[----:B------:R-:W-:Y:S01]  /*8cd0*/  LOP3.LUT R11, R19, 0x2, RZ, 0xfc, !PT ;  /* 0x00000002130b7812 */ /* 0x000fe200078efcff */
[----:B------:R-:W-:Y:S01]  /*8ce0*/  ULDC UR6, c[0x0][0x14] ;  /* 0x0000050000067ab9 */ /* 0x000fe20000000800 */
[----:B------:R-:W-:Y:S01]  /*8cf0*/  PLOP3.LUT P0, PT, P0, P2, PT, 0x8a, 0x0 ;  /* 0x000000000000781c */ /* 0x000fe20000705172 */
[----:B------:R-:W-:Y:S01]  /*8d00*/  UIMAD.WIDE.U32 UR20, UR4, UR6, URZ ;  /* 0x00000006041472a5 */ /* 0x000fe2000f8e003f */
[----:B------:R-:W-:Y:S01]  /*8d10*/  IMAD.MOV.U32 R12, RZ, RZ, RZ ;  /* 0x000000ffff0c7224 */ /* 0x000fe200078e00ff */
[----:B------:R-:W-:-:S02]  /*8d20*/  UIMAD UR13, UR5, UR6, URZ ;  /* 0x00000006050d72a4 */ /* 0x000fc4000f8e023f */
[----:B------:R-:W-:Y:S01]  /*8d30*/  ULOP3.LUT UR17, URZ, UR7, URZ, 0x33, !UPT ;  /* 0x000000073f117292 */ /* 0x000fe2000f8e333f */
[----:B0-----:R-:W-:Y:S01]  /*8d40*/  VIADD R0, R0, 0x3f ;  /* 0x0000003f00007836 */ /* 0x001fe20000000000 */
[----:B------:R-:W-:Y:S01]  /*8d50*/  UIADD3 UR13, UR21, UR13, URZ ;  /* 0x0000000d150d7290 */ /* 0x000fe2000fffe03f */
[----:B------:R-:W-:-:S03]  /*8d60*/  ULDC.64 UR22, c[0x0][0x198] ;  /* 0x0000660000167ab9 */ /* 0x000fc60000000a00 */
[----:B------:R-:W-:-:S04]  /*8d70*/  SHF.R.S32.HI R3, RZ, 0x1f, R0 ;  /* 0x0000001fff037819 */ /* 0x000fc80000011400 */
[----:B------:R-:W-:Y:S01]  /*8d80*/  LEA.HI R3, R3, R0, RZ, 0x6 ;  /* 0x0000000003037211 */ /* 0x000fe200078f30ff */
[----:B------:R-:W-:-:S03]  /*8d90*/  IMAD.MOV.U32 R0, RZ, RZ, 0x1 ;  /* 0x00000001ff007424 */ /* 0x000fc600078e00ff */
[----:B------:R-:W-:-:S05]  /*8da0*/  SHF.R.S32.HI R3, RZ, 0x6, R3 ;  /* 0x00000006ff037819 */ /* 0x000fca0000011403 */
[----:B------:R-:W-:-:S07]  /*8db0*/  VIADD R10, R3, 0x1 ;  /* 0x00000001030a7836 */ /* 0x000fce0000000000 */
.L_x_307:
[----:B------:R-:W-:-:S03]  /*8dc0*/  UMOV UR4, 0xffffffff ;  /* 0xffffffff00047882 */ /* 0x000fc60000000000 */
[----:B------:R-:W-:Y:S05]  /*8dd0*/  BRA.DIV UR4, `(.L_x_296) ;  /* 0x00000012044c7947 */ /* 0x000fea000b800000 */
[----:B------:R-:W-:-:S13]  /*8de0*/  ELECT P6, URZ, PT ;  /* 0x00000000003f782f */ /* 0x000fda00038c0000 */
.L_x_323:
[----:B------:R-:W0:Y:S01]  /*8df0*/  LDC R4, c[0x0][0x28c] ;  /* 0x0000a300ff047b82 */ /* 0x000e220000000800 */
[----:B------:R-:W-:Y:S01]  /*8e00*/  BSSY B1, `(.L_x_297) ;  /* 0x0000037000017945 */ /* 0x000fe20003800000 */
[----:B0-----:R-:W-:-:S13]  /*8e10*/  ISETP.LT.OR P6, PT, R4, 0x1, !P6 ;  /* 0x000000010400780c */ /* 0x001fda00077c1670 */
[----:B------:R-:W-:Y:S05]  /*8e20*/  @P6 BRA `(.L_x_298) ;  /* 0x0000000000d06947 */ /* 0x000fea0003800000 */
[----:B------:R-:W-:Y:S02]  /*8e30*/  IMAD.SHL.U32 R15, R9, 0x100, RZ ;  /* 0x00000100090f7824 */ /* 0x000fe400078e00ff */
[----:B------:R-:W-:Y:S02]  /*8e40*/  IMAD.SHL.U32 R18, R7, 0x80, RZ ;  /* 0x0000008007127824 */ /* 0x000fe400078e00ff */
[----:B------:R-:W-:Y:S02]  /*8e50*/  IMAD.MOV.U32 R20, RZ, RZ, RZ ;  /* 0x000000ffff147224 */ /* 0x000fe400078e00ff */
[----:B------:R-:W-:Y:S02]  /*8e60*/  IMAD.MOV.U32 R4, RZ, RZ, R10 ;  /* 0x000000ffff047224 */ /* 0x000fe400078e000a */
[----:B------:R-:W-:Y:S02]  /*8e70*/  IMAD.MOV.U32 R5, RZ, RZ, R0 ;  /* 0x000000ffff057224 */ /* 0x000fe400078e0000 */
[----:B------:R-:W-:-:S07]  /*8e80*/  IMAD.MOV.U32 R6, RZ, RZ, R12 ;  /* 0x000000ffff067224 */ /* 0x000fce00078e000c */
.L_x_302:
[----:B------:R-:W0:Y:S01]  /*8e90*/  S2R R14, SR_CgaCtaId ;  /* 0x00000000000e7919 */ /* 0x000e220000008800 */
[----:B------:R-:W-:Y:S01]  /*8ea0*/  MOV R7, 0x400 ;  /* 0x0000040000077802 */ /* 0x000fe20000000f00 */
[----:B------:R-:W1:Y:S03]  /*8eb0*/  @!P2 LDC R9, c[0x0][0x500] ;  /* 0x00014000ff09ab82 */ /* 0x000e660000000800 */
[----:B0-----:R-:W-:Y:S02]  /*8ec0*/  LEA R21, R14, R7, 0x18 ;  /* 0x000000070e157211 */ /* 0x001fe400078ec0ff */
[----:B------:R-:W-:-:S03]  /*8ed0*/  SHF.L.U32 R7, R5, 0x1f, RZ ;  /* 0x0000001f05077819 */ /* 0x000fc600000006ff */
[----:B------:R-:W-:-:S04]  /*8ee0*/  IMAD R14, R6, 0x8, R21 ;  /* 0x00000008060e7824 */ /* 0x000fc800078e0215 */
[----:B------:R-:W0:Y:S02]  /*8ef0*/  SYNCS.PHASECHK.TRANS64.TRYWAIT P1, [R14+URZ+0x48], R7 ;  /* 0x000048070e0075a7 */ /* 0x000e24000802017f */
[----:B01----:R-:W-:Y:S05]  /*8f00*/  @!P1 BRA `(.L_x_299) ;  /* 0x0000001000209947 */ /* 0x003fea0003800000 */
.L_x_324:
[----:B0-----:R-:W-:Y:S01]  /*8f10*/  PRMT R7, R11, 0x9910, RZ ;  /* 0x000099100b077816 */ /* 0x001fe200000000ff */
[----:B------:R0:W-:Y:S03]  /*8f20*/  @!P2 SYNCS.ARRIVE.TRANS64 RZ, [R14+URZ], R9 ;  /* 0x000000090effa9a7 */ /* 0x0001e6000800003f */
[----:B------:R-:W-:-:S13]  /*8f30*/  ISETP.NE.AND P1, PT, R7, 0x2, PT ;  /* 0x000000020700780c */ /* 0x000fda0003f25270 */
[----:B0-----:R-:W-:Y:S05]  /*8f40*/  @P1 BRA `(.L_x_300) ;  /* 0x0000000000041947 */ /* 0x001fea0003800000 */
[----:B------:R-:W-:Y:S01]  /*8f50*/  BPT.TRAP 0x1 ;  /* 0x000000040000795c */ /* 0x000fe20000300000 */
.L_x_300:
[----:B------:R-:W-:Y:S05]  /*8f60*/  @P0 BRA `(.L_x_301) ;  /* 0x0000000000040947 */ /* 0x000fea0003800000 */
[----:B------:R-:W-:Y:S01]  /*8f70*/  BPT.TRAP 0x1 ;  /* 0x000000040000795c */ /* 0x000fe20000300000 */
.L_x_301:
[--C-:B------:R-:W-:Y:S01]  /*8f80*/  IMAD R7, R6, 0x2000, R21.reuse ;  /* 0x0000200006077824 */ /* 0x100fe200078e0215 */
[----:B------:R-:W-:Y:S01]  /*8f90*/  R2UR UR9, R14 ;  /* 0x000000000e0972ca */ /* 0x000fe200000e0000 */
[----:B------:R-:W-:Y:S01]  /*8fa0*/  IMAD R21, R6, 0x4000, R21 ;  /* 0x0000400006157824 */ /* 0x000fe200078e0215 */
[----:B------:R-:W-:Y:S01]  /*8fb0*/  UIADD3 UR4, UP0, UR22, 0xf0, URZ ;  /* 0x000000f016047890 */ /* 0x000fe2000ff1e03f */
[----:B------:R-:W-:Y:S01]  /*8fc0*/  VIADD R4, R4, 0xffffffff ;  /* 0xffffffff04047836 */ /* 0x000fe20000000000 */
[----:B------:R-:W-:Y:S01]  /*8fd0*/  R2UR UR5, R7 ;  /* 0x00000000070572ca */ /* 0x000fe200000e0000 */
[----:B------:R-:W-:Y:S01]  /*8fe0*/  UIADD3 UR24, UP1, UR22, 0x1f0, URZ ;  /* 0x000001f016187890 */ /* 0x000fe2000ff3e03f */
[----:B------:R-:W-:Y:S01]  /*8ff0*/  R2UR UR8, R21 ;  /* 0x00000000150872ca */ /* 0x000fe200000e0000 */
[----:B------:R-:W-:Y:S01]  /*9000*/  VIADD R6, R6, 0x1 ;  /* 0x0000000106067836 */ /* 0x000fe20000000000 */
[----:B------:R-:W-:Y:S01]  /*9010*/  R2UR UR11, R18 ;  /* 0x00000000120b72ca */ /* 0x000fe200000e0000 */
[----:B------:R-:W-:Y:S01]  /*9020*/  UIADD3.X UR25, URZ, UR23, URZ, UP1, !UPT ;  /* 0x000000173f197290 */ /* 0x000fe20008ffe43f */
[----:B------:R-:W-:Y:S01]  /*9030*/  R2UR UR10, R20 ;  /* 0x00000000140a72ca */ /* 0x000fe200000e0000 */
[----:B------:R-:W-:Y:S01]  /*9040*/  UMOV UR6, 0x0 ;  /* 0x0000000000067882 */ /* 0x000fe20000000000 */
[----:B------:R-:W-:Y:S01]  /*9050*/  R2UR UR12, R8 ;  /* 0x00000000080c72ca */ /* 0x000fe200000e0000 */
[----:B------:R-:W-:Y:S01]  /*9060*/  UMOV UR7, 0x10000000 ;  /* 0x1000000000077882 */ /* 0x000fe20000000000 */
[----:B------:R-:W-:Y:S01]  /*9070*/  R2UR UR19, R15 ;  /* 0x000000000f1372ca */ /* 0x000fe200000e0000 */
[----:B------:R-:W-:Y:S01]  /*9080*/  VIADD R20, R20, 0x40 ;  /* 0x0000004014147836 */ /* 0x000fe20000000000 */
[----:B------:R-:W-:Y:S01]  /*9090*/  ISETP.GT.AND P3, PT, R4, 0x1, PT ;  /* 0x000000010400780c */ /* 0x000fe20003f64270 */
[----:B------:R-:W-:Y:S01]  /*90a0*/  UIADD3 UR14, UR5, 0x180, URZ ;  /* 0x00000180050e7890 */ /* 0x000fe2000fffe03f */
[----:B------:R-:W-:Y:S01]  /*90b0*/  ISETP.NE.AND P1, PT, R6, 0x9, PT ;  /* 0x000000090600780c */ /* 0x000fe20003f25270 */
[----:B------:R-:W-:-:S02]  /*90c0*/  UIADD3.X UR5, URZ, UR23, URZ, UP0, !UPT ;  /* 0x000000173f057290 */ /* 0x000fc400087fe43f */
[----:B------:R-:W-:Y:S01]  /*90d0*/  UIADD3 UR15, UR8, 0x12180, URZ ;  /* 0x00012180080f7890 */ /* 0x000fe2000fffe03f */
[----:B------:R-:W-:Y:S02]  /*90e0*/  SEL R14, RZ, 0x1, P1 ;  /* 0x00000001ff0e7807 */ /* 0x000fe40000800000 */
[----:B------:R-:W-:Y:S01]  /*90f0*/  UMOV UR8, UR14 ;  /* 0x0000000e00087c82 */ /* 0x000fe20008000000 */
[----:B------:R-:W-:Y:S02]  /*9100*/  SEL R6, R6, RZ, P1 ;  /* 0x000000ff06067207 */ /* 0x000fe40000800000 */
[----:B------:R-:W-:Y:S01]  /*9110*/  LOP3.LUT R5, R5, R14, RZ, 0x3c, !PT ;  /* 0x0000000e05057212 */ /* 0x000fe200078e3cff */
[----:B------:R0:W-:Y:S02]  /*9120*/  UTMALDG.3D [UR8], [UR4], desc[UR6] ;  /* 0x00000608040075b4 */ /* 0x0001e40008011000 */
[----:B0-----:R-:W-:Y:S01]  /*9130*/  UMOV UR8, UR15 ;  /* 0x0000000f00087c82 */ /* 0x001fe20008000000 */
[----:B------:R-:W-:-:S02]  /*9140*/  UMOV UR11, UR19 ;  /* 0x00000013000b7c82 */ /* 0x000fc40008000000 */
[----:B------:R0:W-:Y:S02]  /*9150*/  UTMALDG.3D [UR8], [UR24], desc[UR6] ;  /* 0x00000608180075b4 */ /* 0x0001e40008011000 */
[----:B0-----:R-:W-:Y:S05]  /*9160*/  @P3 BRA `(.L_x_302) ;  /* 0xfffffffc00483947 */ /* 0x001fea000383ffff */
.L_x_298:
[----:B------:R-:W-:Y:S05]  /*9170*/  BSYNC B1 ;  /* 0x0000000000017941 */ /* 0x000fea0003800000 */
.L_x_297:
[----:B------:R-:W-:Y:S01]  /*9180*/  LOP3.LUT P3, RZ, R13, 0xff, RZ, 0xc0, !PT ;  /* 0x000000ff0dff7812 */ /* 0x000fe2000786c0ff */
[----:B------:R-:W-:Y:S01]  /*9190*/  IMAD.IADD R12, R3, 0x1, R12 ;  /* 0x00000001030c7824 */ /* 0x000fe200078e020c */
[----:B------:R-:W-:Y:S01]  /*91a0*/  IADD3 R16, P4, R16, UR20, RZ ;  /* 0x0000001410107c10 */ /* 0x000fe2000ff9e0ff */
[----:B------:R-:W-:Y:S01]  /*91b0*/  ULDC.64 UR4, c[0x0][0x650] ;  /* 0x0001940000047ab9 */ /* 0x000fe20000000a00 */
[----:B------:R-:W-:Y:S01]  /*91c0*/  BSSY B1, `(.L_x_303) ;  /* 0x000006a000017945 */ /* 0x000fe20003800000 */
[----:B------:R-:W-:Y:S01]  /*91d0*/  IMAD.MOV.U32 R9, RZ, RZ, -0x1 ;  /* 0xffffffffff097424 */ /* 0x000fe200078e00ff */
[----:B------:R-:W-:Y:S01]  /*91e0*/  ISETP.GT.U32.AND P1, PT, R12, 0x8, PT ;  /* 0x000000080c00780c */ /* 0x000fe20003f24070 */
[----:B------:R-:W-:Y:S01]  /*91f0*/  IMAD.MOV.U32 R8, RZ, RZ, -0x1 ;  /* 0xffffffffff087424 */ /* 0x000fe200078e00ff */
[----:B------:R-:W-:Y:S02]  /*9200*/  IADD3.X R17, R17, UR13, RZ, P4, !PT ;  /* 0x0000000d11117c10 */ /* 0x000fe4000a7fe4ff */
[----:B------:R-:W-:-:S02]  /*9210*/  ISETP.LT.U32.AND P1, PT, R3, 0x9, P1 ;  /* 0x000000090300780c */ /* 0x000fc40000f21070 */
[----:B------:R-:W-:Y:S01]  /*9220*/  PRMT R13, RZ, 0x7610, R13 ;  /* 0x00007610ff0d7816 */ /* 0x000fe2000000000d */
[----:B------:R-:W0:Y:S01]  /*9230*/  @P3 S2R R5, SR_CgaCtaId ;  /* 0x0000000000053919 */ /* 0x000e220000008800 */
[----:B------:R-:W-:-:S04]  /*9240*/  @P3 MOV R4, 0x400 ;  /* 0x0000040000043802 */ /* 0x000fc80000000f00 */
[----:B0-----:R-:W-:Y:S01]  /*9250*/  @P3 LEA R6, R5, R4, 0x18 ;  /* 0x0000000405063211 */ /* 0x001fe200078ec0ff */
[----:B------:R-:W-:-:S03]  /*9260*/  IMAD.WIDE.U32 R4, R12, 0x38e38e39, RZ ;  /* 0x38e38e390c047825 */ /* 0x000fc600078e00ff */
[----:B------:R0:W-:Y:S01]  /*9270*/  @P3 SYNCS.ARRIVE.TRANS64.A1T0 RZ, [R6+URZ+0xa8], RZ ;  /* 0x0000a8ff06ff39a7 */ /* 0x0001e2000810003f */
[----:B------:R-:W-:Y:S02]  /*9280*/  ISETP.GE.U32.AND P3, PT, R3, 0x9, PT ;  /* 0x000000090300780c */ /* 0x000fe40003f66070 */
[----:B------:R-:W-:Y:S02]  /*9290*/  SHF.R.U32.HI R7, RZ, 0x1, R5 ;  /* 0x00000001ff077819 */ /* 0x000fe40000011605 */
[----:B------:R-:W-:Y:S02]  /*92a0*/  SEL R5, RZ, 0x1, !P1 ;  /* 0x00000001ff057807 */ /* 0x000fe40004800000 */
[----:B------:R-:W-:Y:S01]  /*92b0*/  ISETP.GE.U32.AND P1, PT, R16, UR4, PT ;  /* 0x0000000410007c0c */ /* 0x000fe2000bf26070 */
[----:B------:R-:W-:Y:S01]  /*92c0*/  IMAD R12, R7, -0x9, R12 ;  /* 0xfffffff7070c7824 */ /* 0x000fe200078e020c */
[----:B------:R-:W-:Y:S02]  /*92d0*/  LOP3.LUT R0, R0, R5, RZ, 0x3c, !PT ;  /* 0x0000000500007212 */ /* 0x000fe400078e3cff */
[----:B------:R-:W-:-:S02]  /*92e0*/  ISETP.GE.U32.AND.EX P1, PT, R17, UR5, PT, P1 ;  /* 0x0000000511007c0c */ /* 0x000fc4000bf26110 */
[----:B------:R-:W-:Y:S02]  /*92f0*/  PRMT R4, RZ, 0x7610, R4 ;  /* 0x00007610ff047816 */ /* 0x000fe40000000004 */
[----:B------:R-:W-:Y:S01]  /*9300*/  @P3 LOP3.LUT R0, R0, 0x1, R7, 0x78, !PT ;  /* 0x0000000100003812 */ /* 0x000fe200078e7807 */
[----:B------:R-:W-:-:S08]  /*9310*/  IMAD.MOV.U32 R7, RZ, RZ, -0x1 ;  /* 0xffffffffff077424 */ /* 0x000fd000078e00ff */
[----:B0-----:R-:W-:Y:S05]  /*9320*/  @P1 BRA `(.L_x_304) ;  /* 0x00000004004c1947 */ /* 0x001fea0003800000 */
[----:B------:R-:W-:Y:S01]  /*9330*/  ULDC.64 UR4, c[0x0][0x628] ;  /* 0x00018a0000047ab9 */ /* 0x000fe20000000a00 */
[----:B------:R-:W0:Y:S01]  /*9340*/  S2R R15, SR_CTAID.X ;  /* 0x00000000000f7919 */ /* 0x000e220000002500 */
[----:B------:R-:W-:Y:S01]  /*9350*/  ISETP.NE.U32.AND P1, PT, RZ, UR4, PT ;  /* 0x00000004ff007c0c */ /* 0x000fe2000bf25070 */
[----:B------:R-:W-:Y:S01]  /*9360*/  ULDC UR7, c[0x0][0x630] ;  /* 0x00018c0000077ab9 */ /* 0x000fe20000000800 */
[----:B------:R-:W-:Y:S01]  /*9370*/  IMAD.MOV.U32 R4, RZ, RZ, R16 ;  /* 0x000000ffff047224 */ /* 0x000fe200078e0010 */
[----:B------:R-:W1:Y:S01]  /*9380*/  S2R R14, SR_CTAID.Y ;  /* 0x00000000000e7919 */ /* 0x000e620000002600 */
[----:B------:R-:W-:Y:S01]  /*9390*/  ISETP.NE.AND.EX P1, PT, RZ, UR5, PT, P1 ;  /* 0x00000005ff007c0c */ /* 0x000fe2000bf25310 */
[----:B------:R-:W-:-:S12]  /*93a0*/  IMAD.MOV.U32 R5, RZ, RZ, R17 ;  /* 0x000000ffff057224 */ /* 0x000fd800078e0011 */
[----:B------:R-:W-:Y:S05]  /*93b0*/  @!P1 BRA `(.L_x_305) ;  /* 0x0000000000289947 */ /* 0x000fea0003800000 */
[----:B------:R-:W-:Y:S02]  /*93c0*/  ULDC UR6, c[0x0][0x634] ;  /* 0x00018d0000067ab9 */ /* 0x000fe40000000800 */
[----:B------:R-:W-:-:S05]  /*93d0*/  IADD3 R9, P1, R16, UR6, RZ ;  /* 0x0000000610097c10 */ /* 0x000fca000ff3e0ff */
[----:B------:R-:W-:-:S04]  /*93e0*/  IMAD.X R21, RZ, RZ, R17, P1 ;  /* 0x000000ffff157224 */ /* 0x000fc800008e0611 */
[----:B------:R-:W-:-:S04]  /*93f0*/  IMAD.WIDE.U32 R6, R21, UR4, RZ ;  /* 0x0000000415067c25 */ /* 0x000fc8000f8e00ff */
[----:B------:R-:W-:-:S04]  /*9400*/  IMAD.WIDE.U32 R6, P1, R9, UR5, R6 ;  /* 0x0000000509067c25 */ /* 0x000fc8000f820006 */
[----:B------:R-:W-:-:S04]  /*9410*/  IMAD.WIDE.U32 R8, R9, UR4, RZ ;  /* 0x0000000409087c25 */ /* 0x000fc8000f8e00ff */
[----:B------:R-:W-:Y:S01]  /*9420*/  IMAD.X R5, RZ, RZ, RZ, P1 ;  /* 0x000000ffff057224 */ /* 0x000fe200008e06ff */
[----:B------:R-:W-:Y:S01]  /*9430*/  IADD3 RZ, P1, R9, R6, RZ ;  /* 0x0000000609ff7210 */ /* 0x000fe20007f3e0ff */
[----:B------:R-:W-:-:S04]  /*9440*/  IMAD.MOV.U32 R4, RZ, RZ, R7 ;  /* 0x000000ffff047224 */ /* 0x000fc800078e0007 */
[----:B------:R-:W-:-:S08]  /*9450*/  IMAD.WIDE.U32.X R4, R21, UR5, R4, P1 ;  /* 0x0000000515047c25 */ /* 0x000fd000088e0404 */
.L_x_305:
[--C-:B------:R-:W-:Y:S01]  /*9460*/  SHF.R.U64 R8, R4, UR7, R5.reuse ;  /* 0x0000000704087c19 */ /* 0x100fe20008001205 */
[----:B------:R-:W-:Y:S01]  /*9470*/  ULDC.64 UR4, c[0x0][0x620] ;  /* 0x0001880000047ab9 */ /* 0x000fe20000000a00 */
[----:B------:R-:W-:Y:S01]  /*9480*/  SHF.R.U32.HI R4, RZ, UR7, R5 ;  /* 0x00000007ff047c19 */ /* 0x000fe20008011605 */
[----:B------:R-:W2:Y:S01]  /*9490*/  LDC R24, c[0x0][0x144] ;  /* 0x00005100ff187b82 */ /* 0x000ea20000000800 */
[----:B------:R-:W-:Y:S01]  /*94a0*/  IADD3 R7, P1, RZ, -R8, RZ ;  /* 0x80000008ff077210 */ /* 0x000fe20007f3e0ff */
[----:B------:R-:W-:Y:S01]  /*94b0*/  ULDC.64 UR8, c[0x0][0x640] ;  /* 0x0001900000087ab9 */ /* 0x000fe20000000a00 */
[----:B0-----:R-:W-:Y:S01]  /*94c0*/  I2FP.F32.U32 R9, R15 ;  /* 0x0000000f00097245 */ /* 0x001fe20000201000 */
[----:B------:R-:W-:Y:S02]  /*94d0*/  ULDC UR6, c[0x0][0x608] ;  /* 0x0001820000067ab9 */ /* 0x000fe40000000800 */
[----:B------:R-:W-:Y:S01]  /*94e0*/  IMAD.X R4, RZ, RZ, ~R4, P1 ;  /* 0x000000ffff047224 */ /* 0x000fe200008e0e04 */
[----:B------:R-:W-:Y:S01]  /*94f0*/  ISETP.NE.U32.AND P1, PT, RZ, UR8, PT ;  /* 0x00000008ff007c0c */ /* 0x000fe2000bf25070 */
[----:B------:R-:W0:Y:S02]  /*9500*/  LDC R21, c[0x0][0x148] ;  /* 0x00005200ff157b82 */ /* 0x000e240000000800 */
[----:B------:R-:W-:Y:S01]  /*9510*/  IMAD R6, R4, UR4, RZ ;  /* 0x0000000404067c24 */ /* 0x000fe2000f8e02ff */
[----:B------:R-:W-:Y:S01]  /*9520*/  ISETP.NE.AND.EX P1, PT, RZ, UR9, PT, P1 ;  /* 0x00000009ff007c0c */ /* 0x000fe2000bf25310 */
[----:B------:R-:W-:Y:S01]  /*9530*/  IMAD.WIDE.U32 R4, R7, UR4, R16 ;  /* 0x0000000407047c25 */ /* 0x000fe2000f8e0010 */
[----:B------:R-:W-:-:S03]  /*9540*/  ULDC UR4, c[0x0][0x150] ;  /* 0x0000540000047ab9 */ /* 0x000fc60000000800 */
[----:B------:R-:W-:Y:S02]  /*9550*/  IMAD R7, R7, UR5, R6 ;  /* 0x0000000507077c24 */ /* 0x000fe4000f8e0206 */
[----:B------:R-:W-:Y:S01]  /*9560*/  FMUL R6, R9, UR4 ;  /* 0x0000000409067c20 */ /* 0x000fe20008400000 */
[----:B------:R-:W-:Y:S01]  /*9570*/  ULDC UR4, c[0x0][0x618] ;  /* 0x0001860000047ab9 */ /* 0x000fe20000000800 */
[----:B------:R-:W-:Y:S01]  /*9580*/  ULDC UR5, c[0x0][0x154] ;  /* 0x0000550000057ab9 */ /* 0x000fe20000000800 */
[----:B------:R-:W-:-:S03]  /*9590*/  IMAD.IADD R5, R5, 0x1, R7 ;  /* 0x0000000105057824 */ /* 0x000fc600078e0207 */
[----:B------:R-:W3:Y:S02]  /*95a0*/  F2I.U32.TRUNC.NTZ R6, R6 ;  /* 0x0000000600067305 */ /* 0x000ee4000020f000 */
[----:B------:R-:W-:Y:S02]  /*95b0*/  SHF.R.U64 R9, R4, UR4, R5 ;  /* 0x0000000404097c19 */ /* 0x000fe40008001205 */
[----:B-1----:R-:W-:-:S05]  /*95c0*/  I2FP.F32.U32 R4, R14 ;  /* 0x0000000e00047245 */ /* 0x002fca0000201000 */
[----:B------:R-:W-:Y:S01]  /*95d0*/  FMUL R22, R4, UR5 ;  /* 0x0000000504167c20 */ /* 0x000fe20008400000 */
[----:B------:R-:W-:Y:S01]  /*95e0*/  SHF.R.U32.HI R4, RZ, UR4, R5 ;  /* 0x00000004ff047c19 */ /* 0x000fe20008011605 */
[----:B------:R-:W-:-:S03]  /*95f0*/  ULDC UR4, c[0x0][0x658] ;  /* 0x0001960000047ab9 */ /* 0x000fc60000000800 */
[--C-:B------:R-:W-:Y:S01]  /*9600*/  SHF.R.U64 R20, R9, UR6, R4.reuse ;  /* 0x0000000609147c19 */ /* 0x100fe20008001204 */
[----:B------:R-:W1:Y:S01]  /*9610*/  F2I.U32.TRUNC.NTZ R22, R22 ;  /* 0x0000001600167305 */ /* 0x000e62000020f000 */
[----:B------:R-:W-:Y:S01]  /*9620*/  SHF.R.U32.HI R5, RZ, UR6, R4 ;  /* 0x00000006ff057c19 */ /* 0x000fe20008011604 */
[----:B---3--:R-:W-:-:S03]  /*9630*/  IMAD.MOV R6, RZ, RZ, -R6 ;  /* 0x000000ffff067224 */ /* 0x008fc600078e0a06 */
[----:B------:R-:W-:Y:S01]  /*9640*/  SHF.R.U64 R18, R20, UR4, R5 ;  /* 0x0000000414127c19 */ /* 0x000fe20008001205 */
[----:B--2---:R-:W-:Y:S01]  /*9650*/  IMAD R15, R24, R6, R15 ;  /* 0x00000006180f7224 */ /* 0x004fe200078e020f */
[----:B------:R-:W-:-:S03]  /*9660*/  SHF.R.U32.HI R23, RZ, UR4, R5 ;  /* 0x00000004ff177c19 */ /* 0x000fc60008011605 */
[----:B------:R-:W-:Y:S02]  /*9670*/  IMAD.MOV.U32 R4, RZ, RZ, R18 ;  /* 0x000000ffff047224 */ /* 0x000fe400078e0012 */
[----:B------:R-:W-:Y:S01]  /*9680*/  IMAD.MOV.U32 R5, RZ, RZ, R23 ;  /* 0x000000ffff057224 */ /* 0x000fe200078e0017 */
[----:B-1----:R-:W-:Y:S06]  /*9690*/  @!P1 BRA `(.L_x_306) ;  /* 0x0000000000289947 */ /* 0x002fec0003800000 */
[----:B------:R-:W-:Y:S02]  /*96a0*/  ULDC UR4, c[0x0][0x64c] ;  /* 0x0001930000047ab9 */ /* 0x000fe40000000800 */
[----:B------:R-:W-:-:S05]  /*96b0*/  IADD3 R5, P1, R18, UR4, RZ ;  /* 0x0000000412057c10 */ /* 0x000fca000ff3e0ff */
[----:B------:R-:W-:-:S04]  /*96c0*/  IMAD.X R23, RZ, RZ, R23, P1 ;  /* 0x000000ffff177224 */ /* 0x000fc800008e0617 */
[----:B------:R-:W-:-:S04]  /*96d0*/  IMAD.WIDE.U32 R6, R23, UR8, RZ ;  /* 0x0000000817067c25 */ /* 0x000fc8000f8e00ff */
[----:B------:R-:W-:-:S04]  /*96e0*/  IMAD.WIDE.U32 R6, P1, R5, UR9, R6 ;  /* 0x0000000905067c25 */ /* 0x000fc8000f820006 */
[----:B------:R-:W-:-:S04]  /*96f0*/  IMAD.WIDE.U32 R4, R5, UR8, RZ ;  /* 0x0000000805047c25 */ /* 0x000fc8000f8e00ff */
[----:B------:R-:W-:Y:S01]  /*9700*/  IMAD.MOV.U32 R4, RZ, RZ, R7 ;  /* 0x000000ffff047224 */ /* 0x000fe200078e0007 */
[----:B------:R-:W-:Y:S01]  /*9710*/  IADD3 RZ, P3, R5, R6, RZ ;  /* 0x0000000605ff7210 */ /* 0x000fe20007f7e0ff */
[----:B------:R-:W-:-:S04]  /*9720*/  IMAD.X R5, RZ, RZ, RZ, P1 ;  /* 0x000000ffff057224 */ /* 0x000fc800008e06ff */
[----:B------:R-:W-:-:S08]  /*9730*/  IMAD.WIDE.U32.X R4, R23, UR9, R4, P3 ;  /* 0x0000000917047c25 */ /* 0x000fd000098e0404 */
.L_x_306:
[----:B------:R-:W-:Y:S01]  /*9740*/  ISETP.NE.AND P1, PT, R2, 0x1, PT ;  /* 0x000000010200780c */ /* 0x000fe20003f25270 */
[----:B------:R-:W-:Y:S01]  /*9750*/  ULDC UR4, c[0x0][0x648] ;  /* 0x0001920000047ab9 */ /* 0x000fe20000000800 */
[----:B------:R-:W-:Y:S01]  /*9760*/  LOP3.LUT R20, R20, UR17, RZ, 0xc0, !PT ;  /* 0x0000001114147c12 */ /* 0x000fe2000f8ec0ff */
[----:B------:R-:W-:Y:S01]  /*9770*/  IMAD.MOV R22, RZ, RZ, -R22 ;  /* 0x000000ffff167224 */ /* 0x000fe200078e0a16 */
[----:B------:R-:W-:Y:S01]  /*9780*/  SHF.R.U64 R5, R4, UR4, R5 ;  /* 0x0000000404057c19 */ /* 0x000fe20008001205 */
[----:B------:R-:W-:Y:S01]  /*9790*/  ULDC UR4, c[0x0][0x638] ;  /* 0x00018e0000047ab9 */ /* 0x000fe20000000800 */
[----:B------:R-:W-:Y:S01]  /*97a0*/  LOP3.LUT R9, R9, UR16, RZ, 0xc0, !PT ;  /* 0x0000001009097c12 */ /* 0x000fe2000f8ec0ff */
[----:B------:R-:W-:Y:S01]  /*97b0*/  ULDC UR5, c[0x0][0x610] ;  /* 0x0001840000057ab9 */ /* 0x000fe20000000800 */
[----:B------:R-:W-:Y:S02]  /*97c0*/  IMAD.MOV.U32 R4, RZ, RZ, 0x1 ;  /* 0x00000001ff047424 */ /* 0x000fe400078e00ff */
[----:B------:R-:W-:-:S02]  /*97d0*/  IMAD.MOV R7, RZ, RZ, -R5 ;  /* 0x000000ffff077224 */ /* 0x000fc400078e0a05 */
[----:B------:R-:W-:Y:S02]  /*97e0*/  IMAD R20, R5, UR18, R20 ;  /* 0x0000001205147c24 */ /* 0x000fe4000f8e0214 */
[----:B0-----:R-:W-:Y:S02]  /*97f0*/  @P1 IMAD R15, R21, R22, R14 ;  /* 0x00000016150f1224 */ /* 0x001fe400078e020e */
[----:B------:R-:W-:Y:S01]  /*9800*/  IMAD R18, R7, UR4, R18 ;  /* 0x0000000407127c24 */ /* 0x000fe2000f8e0212 */
[----:B------:R-:W-:Y:S01]  /*9810*/  ULDC UR4, c[0x0][0x600] ;  /* 0x0001800000047ab9 */ /* 0x000fe20000000800 */
[----:B------:R-:W-:Y:S02]  /*9820*/  IMAD R15, R20, UR5, R15 ;  /* 0x00000005140f7c24 */ /* 0x000fe4000f8e020f */
[----:B------:R-:W-:-:S05]  /*9830*/  IMAD R18, R18, UR4, R9 ;  /* 0x0000000412127c24 */ /* 0x000fca000f8e0209 */
[----:B------:R-:W-:Y:S02]  /*9840*/  SEL R9, R18, R15, !P1 ;  /* 0x0000000f12097207 */ /* 0x000fe40004800000 */
[----:B------:R-:W-:-:S07]  /*9850*/  SEL R7, R15, R18, !P1 ;  /* 0x000000120f077207 */ /* 0x000fce0004800000 */
.L_x_304:
[----:B------:R-:W-:Y:S05]  /*9860*/  BSYNC B1 ;  /* 0x0000000000017941 */ /* 0x000fea0003800000 */
.L_x_303:
[----:B------:R-:W-:-:S13]  /*9870*/  LOP3.LUT P1, RZ, R4, 0xff, RZ, 0xc0, !PT ;  /* 0x000000ff04ff7812 */ /* 0x000fda000782c0ff */
[----:B------:R-:W-:Y:S05]  /*9880*/  @P1 BRA `(.L_x_307) ;  /* 0xfffffff4004c1947 */ /* 0x000fea000383ffff */
[----:B------:R-:W-:Y:S05]  /*9890*/  BSYNC B0 ;  /* 0x0000000000007941 */ /* 0x000fea0003800000 */
.L_x_295:
[----:B------:R-:W-:-:S03]  /*98a0*/  UMOV UR4, 0xffffffff ;  /* 0xffffffff00047882 */ /* 0x000fc60000000000 */
[----:B------:R-:W-:Y:S05]  /*98b0*/  BRA.DIV UR4, `(.L_x_308) ;  /* 0x0000000604c87947 */ /* 0x000fea000b800000 */
[----:B------:R-:W-:-:S13]  /*98c0*/  ELECT P6, URZ, PT ;  /* 0x00000000003f782f */ /* 0x000fda00038c0000 */
.L_x_327:
[----:B------:R-:W-:Y:S04]  /*98d0*/  BSSY B0, `(.L_x_309) ;  /* 0x0000058000007945 */ /* 0x000fe80003800000 */
[----:B------:R-:W-:Y:S05]  /*98e0*/  @!P6 BRA `(.L_x_310) ;  /* 0x000000040058e947 */ /* 0x000fea0003800000 */
[----:B------:R-:W-:-:S04]  /*98f0*/  LOP3.LUT R19, R19, 0x2, RZ, 0xfc, !PT ;  /* 0x0000000213137812 */ /* 0x000fc800078efcff */
[----:B------:R-:W-:-:S13]  /*9900*/  ISETP.NE.AND P0, PT, R19, 0x3, PT ;  /* 0x000000031300780c */ /* 0x000fda0003f05270 */
[----:B------:R-:W-:Y:S05]  /*9910*/  @!P0 BRA `(.L_x_311) ;  /* 0x0000000000048947 */ /* 0x000fea0003800000 */
[----:B------:R-:W-:Y:S01]  /*9920*/  BPT.TRAP 0x1 ;  /* 0x000000040000795c */ /* 0x000fe20000300000 */
.L_x_311:
[----:B------:R-:W0:Y:S01]  /*9930*/  S2R R3, SR_CgaCtaId ;  /* 0x0000000000037919 */ /* 0x000e220000008800 */
[----:B------:R-:W-:-:S04]  /*9940*/  MOV R2, 0x400 ;  /* 0x0000040000027802 */ /* 0x000fc80000000f00 */
[----:B0-----:R-:W-:Y:S02]  /*9950*/  LEA R3, R3, R2, 0x18 ;  /* 0x0000000203037211 */ /* 0x001fe400078ec0ff */
[----:B------:R-:W-:-:S03]  /*9960*/  SHF.L.U32 R2, R0, 0x1f, RZ ;  /* 0x0000001f00027819 */ /* 0x000fc600000006ff */
[----:B------:R-:W-:-:S04]  /*9970*/  VIADD R3, R3, 0x48 ;  /* 0x0000004803037836 */ /* 0x000fc80000000000 */
[C---:B------:R-:W-:Y:S02]  /*9980*/  IMAD R7, R12.reuse, 0x8, R3 ;  /* 0x000000080c077824 */ /* 0x040fe400078e0203 */
[----:B------:R-:W-:Y:S02]  /*9990*/  VIADD R12, R12, 0x1 ;  /* 0x000000010c0c7836 */ /* 0x000fe40000000000 */
[----:B------:R-:W0:Y:S03]  /*99a0*/  SYNCS.PHASECHK.TRANS64.TRYWAIT P0, [R7+URZ], R2 ;  /* 0x00000002070075a7 */ /* 0x000e26000800017f */
[----:B------:R-:W-:-:S04]  /*99b0*/  ISETP.NE.AND P1, PT, R12, 0x9, PT ;  /* 0x000000090c00780c */ /* 0x000fc80003f25270 */
[----:B------:R-:W-:Y:S02]  /*99c0*/  SEL R5, RZ, 0x1, P1 ;  /* 0x00000001ff057807 */ /* 0x000fe40000800000 */
[----:B------:R-:W-:Y:S02]  /*99d0*/  SEL R12, R12, RZ, P1 ;  /* 0x000000ff0c0c7207 */ /* 0x000fe40000800000 */
[----:B------:R-:W-:-:S03]  /*99e0*/  LOP3.LUT R5, R0, R5, RZ, 0x3c, !PT ;  /* 0x0000000500057212 */ /* 0x000fc600078e3cff */
[----:B------:R-:W-:Y:S01]  /*99f0*/  IMAD R9, R12, 0x8, R3 ;  /* 0x000000080c097824 */ /* 0x000fe200078e0203 */
[----:B------:R-:W-:Y:S01]  /*9a00*/  SHF.L.U32 R4, R5, 0x1f, RZ ;  /* 0x0000001f05047819 */ /* 0x000fe200000006ff */
[----:B0-----:R-:W-:Y:S06]  /*9a10*/  @!P0 BRA `(.L_x_312) ;  /* 0x0000000400908947 */ /* 0x001fec0003800000 */
.L_x_328:
[----:B------:R-:W1:Y:S01]  /*9a20*/  SYNCS.PHASECHK.TRANS64.TRYWAIT P0, [R9+URZ], R4 ;  /* 0x00000004090075a7 */ /* 0x000e62000800017f */
[----:B------:R-:W-:-:S05]  /*9a30*/  VIADD R0, R12, 0x1 ;  /* 0x000000010c007836 */ /* 0x000fca0000000000 */
[----:B------:R-:W-:-:S04]  /*9a40*/  ISETP.NE.AND P1, PT, R0, 0x9, PT ;  /* 0x000000090000780c */ /* 0x000fc80003f25270 */
[----:B0-----:R-:W-:Y:S02]  /*9a50*/  SEL R2, RZ, 0x1, P1 ;  /* 0x00000001ff027807 */ /* 0x001fe40000800000 */
[----:B------:R-:W-:Y:S02]  /*9a60*/  SEL R0, R0, RZ, P1 ;  /* 0x000000ff00007207 */ /* 0x000fe40000800000 */
[----:B------:R-:W-:-:S03]  /*9a70*/  LOP3.LUT R7, R5, R2, RZ, 0x3c, !PT ;  /* 0x0000000205077212 */ /* 0x000fc600078e3cff */
[----:B------:R-:W-:Y:S01]  /*9a80*/  IMAD R6, R0, 0x8, R3 ;  /* 0x0000000800067824 */ /* 0x000fe200078e0203 */
[----:B------:R-:W-:Y:S01]  /*9a90*/  SHF.L.U32 R5, R7, 0x1f, RZ ;  /* 0x0000001f07057819 */ /* 0x000fe200000006ff */
[----:B-1----:R-:W-:Y:S06]  /*9aa0*/  @!P0 BRA `(.L_x_313) ;  /* 0x0000000400808947 */ /* 0x002fec0003800000 */
.L_x_329:
[----:B------:R-:W1:Y:S01]  /*9ab0*/  SYNCS.PHASECHK.TRANS64.TRYWAIT P0, [R6+URZ], R5 ;  /* 0x00000005060075a7 */ /* 0x000e62000800017f */
[----:B------:R-:W-:-:S05]  /*9ac0*/  VIADD R0, R0, 0x1 ;  /* 0x0000000100007836 */ /* 0x000fca0000000000 */
[----:B------:R-:W-:-:S04]  /*9ad0*/  ISETP.NE.AND P1, PT, R0, 0x9, PT ;  /* 0x000000090000780c */ /* 0x000fc80003f25270 */
[----:B------:R-:W-:Y:S02]  /*9ae0*/  SEL R2, RZ, 0x1, P1 ;  /* 0x00000001ff027807 */ /* 0x000fe40000800000 */
[----:B------:R-:W-:Y:S02]  /*9af0*/  SEL R0, R0, RZ, P1 ;  /* 0x000000ff00007207 */ /* 0x000fe40000800000 */
[----:B------:R-:W-:-:S03]  /*9b00*/  LOP3.LUT R7, R7, R2, RZ, 0x3c, !PT ;  /* 0x0000000207077212 */ /* 0x000fc600078e3cff */
[----:B0-----:R-:W-:Y:S01]  /*9b10*/  IMAD R9, R0, 0x8, R3 ;  /* 0x0000000800097824 */ /* 0x001fe200078e0203 */
[----:B------:R-:W-:Y:S01]  /*9b20*/  SHF.L.U32 R4, R7, 0x1f, RZ ;  /* 0x0000001f07047819 */ /* 0x000fe200000006ff */
[----:B-1----:R-:W-:Y:S06]  /*9b30*/  @!P0 BRA `(.L_x_314) ;  /* 0x0000000400708947 */ /* 0x002fec0003800000 */
.L_x_330:
        /* <DEDUP_REMOVED lines=9> */
.L_x_331:
        /* <DEDUP_REMOVED lines=9> */
.L_x_332:
        /* <DEDUP_REMOVED lines=9> */
.L_x_333:
        /* <DEDUP_REMOVED lines=9> */
.L_x_334:
[----:B------:R-:W1:Y:S01]  /*9d80*/  SYNCS.PHASECHK.TRANS64.TRYWAIT P0, [R9+URZ], R4 ;  /* 0x00000004090075a7 */ /* 0x000e62000800017f */
[----:B------:R-:W-:-:S05]  /*9d90*/  VIADD R0, R0, 0x1 ;  /* 0x0000000100007836 */ /* 0x000fca0000000000 */
[----:B------:R-:W-:-:S04]  /*9da0*/  ISETP.NE.AND P1, PT, R0, 0x9, PT ;  /* 0x000000090000780c */ /* 0x000fc80003f25270 */
[----:B------:R-:W-:Y:S02]  /*9db0*/  SEL R2, RZ, 0x1, P1 ;  /* 0x00000001ff027807 */ /* 0x000fe40000800000 */
[----:B------:R-:W-:Y:S02]  /*9dc0*/  SEL R0, R0, RZ, P1 ;  /* 0x000000ff00007207 */ /* 0x000fe40000800000 */
[----:B------:R-:W-:Y:S01]  /*9dd0*/  LOP3.LUT R2, R7, R2, RZ, 0x3c, !PT ;  /* 0x0000000207027212 */ /* 0x000fe200078e3cff */
[----:B-1----:R-:W-:Y:S06]  /*9de0*/  @!P0 BRA `(.L_x_319) ;  /* 0x0000000400288947 */ /* 0x002fec0003800000 */
.L_x_335:
[----:B------:R-:W-:Y:S01]  /*9df0*/  IMAD R3, R0, 0x8, R3 ;  /* 0x0000000800037824 */ /* 0x000fe200078e0203 */
[----:B------:R-:W-:-:S07]  /*9e00*/  SHF.L.U32 R0, R2, 0x1f, RZ ;  /* 0x0000001f02007819 */ /* 0x000fce00000006ff */
.L_x_320:
[----:B--2---:R2:W3:Y:S02]  /*9e10*/  SYNCS.PHASECHK.TRANS64.TRYWAIT P0, [R3+URZ], R0 ;  /* 0x00000000030075a7 */ /* 0x0044e4000800017f */
[----:B---3--:R-:W-:Y:S05]  /*9e20*/  @!P0 NANOSLEEP.SYNCS 0x989680 ;  /* 0x009896800000895d */ /* 0x008fea0003900000 */
[----:B------:R-:W3:Y:S02]  /*9e30*/  @!P0 SYNCS.PHASECHK.TRANS64 P0, [R3+URZ], R0 ;  /* 0x00000000030085a7 */ /* 0x000ee4000800007f */
[----:B---3--:R-:W-:Y:S05]  /*9e40*/  @!P0 BRA `(.L_x_320) ;  /* 0xfffffffc00f08947 */ /* 0x008fea000383ffff */
.L_x_310:
[----:B------:R-:W-:Y:S05]  /*9e50*/  BSYNC B0 ;  /* 0x0000000000007941 */ /* 0x000fea0003800000 */
.L_x_309:
[----:B------:R-:W-:Y:S05]  /*9e60*/  EXIT ;  /* 0x000000000000794d */ /* 0x000fea0003800000 */
.L_x_18:
[----:B----4-:R4:W0:Y:S02]  /*9e70*/  SYNCS.PHASECHK.TRANS64.TRYWAIT P1, [R3+URZ], R0 ;  /* 0x00000000030075a7 */ /* 0x010824000802017f */
[----:B0-----:R-:W-:Y:S05]  /*9e80*/  @!P1 NANOSLEEP.SYNCS 0x989680 ;  /* 0x009896800000995d */ /* 0x001fea0003900000 */
[----:B------:R-:W0:Y:S02]  /*9e90*/  @!P1 SYNCS.PHASECHK.TRANS64 P1, [R3+URZ], R0 ;  /* 0x00000000030095a7 */ /* 0x000e24000802007f */
[----:B0-----:R-:W-:Y:S05]  /*9ea0*/  @!P1 BRA `(.L_x_18) ;  /* 0xfffffffc00f09947 */ /* 0x001fea000383ffff */
[----:B------:R-:W-:Y:S05]  /*9eb0*/  BRA `(.L_x_17) ;  /* 0xffffff74001c7947 */ /* 0x000fea000383ffff */
.L_x_23:
[----:B-1----:R1:W3:Y:S02]  /*9ec0*/  SYNCS.PHASECHK.TRANS64.TRYWAIT P1, [R5+URZ], R4 ;  /* 0x00000004050075a7 */ /* 0x0022e4000802017f */
[----:B---3--:R-:W-:Y:S05]  /*9ed0*/  @!P1 NANOSLEEP.SYNCS 0x989680 ;  /* 0x009896800000995d */ /* 0x008fea0003900000 */
[----:B------:R-:W3:Y:S02]  /*9ee0*/  @!P1 SYNCS.PHASECHK.TRANS64 P1, [R5+URZ], R4 ;  /* 0x00000004050095a7 */ /* 0x000ee4000802007f */
[----:B---3--:R-:W-:Y:S05]  /*9ef0*/  @!P1 BRA `(.L_x_23) ;  /* 0xfffffffc00f09947 */ /* 0x008fea000383ffff */
[----:B------:R-:W-:Y:S05]  /*9f00*/  BRA `(.L_x_22) ;  /* 0xffffff7400cc7947 */ /* 0x000fea000383ffff */
.L_x_296:
[----:B------:R-:W-:Y:S01]  /*9f10*/  BSSY B1, `(.L_x_321) ;  /* 0x0000006000017945 */ /* 0x000fe20003800000 */
[----:B------:R-:W-:-:S07]  /*9f20*/  IMAD.MOV.U32 R15, RZ, RZ, -0x1 ;  /* 0xffffffffff0f7424 */ /* 0x000fce00078e00ff */
[----:B------:R-:W-:Y:S05]  /*9f30*/  WARPSYNC.COLLECTIVE R15, `(.L_x_322) ;  /* 0x000000000f0c7348 */ /* 0x000fea0003c00000 */
[----:B------:R-:W-:Y:S02]  /*9f40*/  ELECT P6, UR62, PT ;  /* 0x00000000003e782f */ /* 0x000fe400038c0000 */
[----:B------:R-:W-:Y:S01]  /*9f50*/  MOV R14, UR62 ;  /* 0x0000003e000e7c02 */ /* 0x000fe20008000f00 */
[----:B------:R-:W-:Y:S10]  /*9f60*/  ENDCOLLECTIVE ;  /* 0x000000000000791b */ /* 0x000ff40003800000 */
.L_x_322:
[----:B------:R-:W-:Y:S05]  /*9f70*/  BSYNC B1 ;  /* 0x0000000000017941 */ /* 0x000fea0003800000 */
.L_x_321:
[----:B------:R-:W-:Y:S05]  /*9f80*/  BRA `(.L_x_323) ;  /* 0xffffffec00987947 */ /* 0x000fea000383ffff */
.L_x_299:
[----:B0-----:R0:W1:Y:S02]  /*9f90*/  SYNCS.PHASECHK.TRANS64.TRYWAIT P1, [R14+URZ+0x48], R7 ;  /* 0x000048070e0075a7 */ /* 0x001064000802017f */
[----:B-1----:R-:W-:Y:S05]  /*9fa0*/  @!P1 NANOSLEEP.SYNCS 0x989680 ;  /* 0x009896800000995d */ /* 0x002fea0003900000 */
[----:B------:R-:W1:Y:S02]  /*9fb0*/  @!P1 SYNCS.PHASECHK.TRANS64 P1, [R14+URZ+0x48], R7 ;  /* 0x000048070e0095a7 */ /* 0x000e64000802007f */
[----:B-1----:R-:W-:Y:S05]  /*9fc0*/  @!P1 BRA `(.L_x_299) ;  /* 0xfffffffc00f09947 */ /* 0x002fea000383ffff */
[----:B------:R-:W-:Y:S05]  /*9fd0*/  BRA `(.L_x_324) ;  /* 0xffffffec00cc7947 */ /* 0x000fea000383ffff */
.L_x_308:
[----:B------:R-:W-:Y:S01]  /*9fe0*/  BSSY B0, `(.L_x_325) ;  /* 0x0000006000007945 */ /* 0x000fe20003800000 */
[----:B------:R-:W-:-:S07]  /*9ff0*/  IMAD.MOV.U32 R15, RZ, RZ, -0x1 ;  /* 0xffffffffff0f7424 */ /* 0x000fce00078e00ff */
[----:B------:R-:W-:Y:S05]  /*a000*/  WARPSYNC.COLLECTIVE R15, `(.L_x_326) ;  /* 0x000000000f0c7348 */ /* 0x000fea0003c00000 */
[----:B------:R-:W-:Y:S02]  /*a010*/  ELECT P6, UR62, PT ;  /* 0x00000000003e782f */ /* 0x000fe400038c0000 */
[----:B------:R-:W-:Y:S01]  /*a020*/  MOV R14, UR62 ;  /* 0x0000003e000e7c02 */ /* 0x000fe20008000f00 */
[----:B------:R-:W-:Y:S10]  /*a030*/  ENDCOLLECTIVE ;  /* 0x000000000000791b */ /* 0x000ff40003800000 */
.L_x_326:
[----:B------:R-:W-:Y:S05]  /*a040*/  BSYNC B0 ;  /* 0x0000000000007941 */ /* 0x000fea0003800000 */
.L_x_325:
[----:B------:R-:W-:Y:S05]  /*a050*/  BRA `(.L_x_327) ;  /* 0xfffffff8001c7947 */ /* 0x000fea000383ffff */
.L_x_312:
[----:B0-----:R0:W1:Y:S02]  /*a060*/  SYNCS.PHASECHK.TRANS64.TRYWAIT P0, [R7+URZ], R2 ;  /* 0x00000002070075a7 */ /* 0x001064000800017f */
[----:B-1----:R-:W-:Y:S05]  /*a070*/  @!P0 NANOSLEEP.SYNCS 0x989680 ;  /* 0x009896800000895d */ /* 0x002fea0003900000 */
[----:B------:R-:W1:Y:S02]  /*a080*/  @!P0 SYNCS.PHASECHK.TRANS64 P0, [R7+URZ], R2 ;  /* 0x00000002070085a7 */ /* 0x000e64000800007f */
[----:B-1----:R-:W-:Y:S05]  /*a090*/  @!P0 BRA `(.L_x_312) ;  /* 0xfffffffc00f08947 */ /* 0x002fea000383ffff */
[----:B------:R-:W-:Y:S05]  /*a0a0*/  BRA `(.L_x_328) ;  /* 0xfffffff8005c7947 */ /* 0x000fea000383ffff */
.L_x_313:
[----:B0-----:R0:W1:Y:S02]  /*a0b0*/  SYNCS.PHASECHK.TRANS64.TRYWAIT P0, [R9+URZ], R4 ;  /* 0x00000004090075a7 */ /* 0x001064000800017f */
[----:B-1----:R-:W-:Y:S05]  /*a0c0*/  @!P0 NANOSLEEP.SYNCS 0x989680 ;  /* 0x009896800000895d */ /* 0x002fea0003900000 */
[----:B------:R-:W1:Y:S02]  /*a0d0*/  @!P0 SYNCS.PHASECHK.TRANS64 P0, [R9+URZ], R4 ;  /* 0x00000004090085a7 */ /* 0x000e64000800007f */
[----:B-1----:R-:W-:Y:S05]  /*a0e0*/  @!P0 BRA `(.L_x_313) ;  /* 0xfffffffc00f08947 */ /* 0x002fea000383ffff */
[----:B------:R-:W-:Y:S05]  /*a0f0*/  BRA `(.L_x_329) ;  /* 0xfffffff8006c7947 */ /* 0x000fea000383ffff */
.L_x_314:
[----:B0-----:R0:W1:Y:S02]  /*a100*/  SYNCS.PHASECHK.TRANS64.TRYWAIT P0, [R6+URZ], R5 ;  /* 0x00000005060075a7 */ /* 0x001064000800017f */
[----:B-1----:R-:W-:Y:S05]  /*a110*/  @!P0 NANOSLEEP.SYNCS 0x989680 ;  /* 0x009896800000895d */ /* 0x002fea0003900000 */
[----:B------:R-:W1:Y:S02]  /*a120*/  @!P0 SYNCS.PHASECHK.TRANS64 P0, [R6+URZ], R5 ;  /* 0x00000005060085a7 */ /* 0x000e64000800007f */
[----:B-1----:R-:W-:Y:S05]  /*a130*/  @!P0 BRA `(.L_x_314) ;  /* 0xfffffffc00f08947 */ /* 0x002fea000383ffff */
[----:B------:R-:W-:Y:S05]  /*a140*/  BRA `(.L_x_330) ;  /* 0xfffffff8007c7947 */ /* 0x000fea000383ffff */
.L_x_315:
[----:B0-----:R0:W1:Y:S02]  /*a150*/  SYNCS.PHASECHK.TRANS64.TRYWAIT P0, [R9+URZ], R4 ;  /* 0x00000004090075a7 */ /* 0x001064000800017f */
[----:B-1----:R-:W-:Y:S05]  /*a160*/  @!P0 NANOSLEEP.SYNCS 0x989680 ;  /* 0x009896800000895d */ /* 0x002fea0003900000 */
[----:B------:R-:W1:Y:S02]  /*a170*/  @!P0 SYNCS.PHASECHK.TRANS64 P0, [R9+URZ], R4 ;  /* 0x00000004090085a7 */ /* 0x000e64000800007f */
[----:B-1----:R-:W-:Y:S05]  /*a180*/  @!P0 BRA `(.L_x_315) ;  /* 0xfffffffc00f08947 */ /* 0x002fea000383ffff */
[----:B------:R-:W-:Y:S05]  /*a190*/  BRA `(.L_x_331) ;  /* 0xfffffff8008c7947 */ /* 0x000fea000383ffff */
.L_x_316:
[----:B0-----:R0:W1:Y:S02]  /*a1a0*/  SYNCS.PHASECHK.TRANS64.TRYWAIT P0, [R6+URZ], R5 ;  /* 0x00000005060075a7 */ /* 0x001064000800017f */
[----:B-1----:R-:W-:Y:S05]  /*a1b0*/  @!P0 NANOSLEEP.SYNCS 0x989680 ;  /* 0x009896800000895d */ /* 0x002fea0003900000 */
[----:B------:R-:W1:Y:S02]  /*a1c0*/  @!P0 SYNCS.PHASECHK.TRANS64 P0, [R6+URZ], R5 ;  /* 0x00000005060085a7 */ /* 0x000e64000800007f */
[----:B-1----:R-:W-:Y:S05]  /*a1d0*/  @!P0 BRA `(.L_x_316) ;  /* 0xfffffffc00f08947 */ /* 0x002fea000383ffff */
[----:B------:R-:W-:Y:S05]  /*a1e0*/  BRA `(.L_x_332) ;  /* 0xfffffff8009c7947 */ /* 0x000fea000383ffff */
.L_x_317:
[----:B0-----:R0:W1:Y:S02]  /*a1f0*/  SYNCS.PHASECHK.TRANS64.TRYWAIT P0, [R9+URZ], R4 ;  /* 0x00000004090075a7 */ /* 0x001064000800017f */
[----:B-1----:R-:W-:Y:S05]  /*a200*/  @!P0 NANOSLEEP.SYNCS 0x989680 ;  /* 0x009896800000895d */ /* 0x002fea0003900000 */
[----:B------:R-:W1:Y:S02]  /*a210*/  @!P0 SYNCS.PHASECHK.TRANS64 P0, [R9+URZ], R4 ;  /* 0x00000004090085a7 */ /* 0x000e64000800007f */
[----:B-1----:R-:W-:Y:S05]  /*a220*/  @!P0 BRA `(.L_x_317) ;  /* 0xfffffffc00f08947 */ /* 0x002fea000383ffff */
[----:B------:R-:W-:Y:S05]  /*a230*/  BRA `(.L_x_333) ;  /* 0xfffffff800ac7947 */ /* 0x000fea000383ffff */
.L_x_318:
[----:B0-----:R0:W1:Y:S02]  /*a240*/  SYNCS.PHASECHK.TRANS64.TRYWAIT P0, [R6+URZ], R5 ;  /* 0x00000005060075a7 */ /* 0x001064000800017f */
[----:B-1----:R-:W-:Y:S05]  /*a250*/  @!P0 NANOSLEEP.SYNCS 0x989680 ;  /* 0x009896800000895d */ /* 0x002fea0003900000 */
[----:B------:R-:W1:Y:S02]  /*a260*/  @!P0 SYNCS.PHASECHK.TRANS64 P0, [R6+URZ], R5 ;  /* 0x00000005060085a7 */ /* 0x000e64000800007f */
[----:B-1----:R-:W-:Y:S05]  /*a270*/  @!P0 BRA `(.L_x_318) ;  /* 0xfffffffc00f08947 */ /* 0x002fea000383ffff */
[----:B------:R-:W-:Y:S05]  /*a280*/  BRA `(.L_x_334) ;  /* 0xfffffff800bc7947 */ /* 0x000fea000383ffff */
.L_x_319:
[----:B-1----:R1:W2:Y:S02]  /*a290*/  SYNCS.PHASECHK.TRANS64.TRYWAIT P0, [R9+URZ], R4 ;  /* 0x00000004090075a7 */ /* 0x0022a4000800017f */
[----:B--2---:R-:W-:Y:S05]  /*a2a0*/  @!P0 NANOSLEEP.SYNCS 0x989680 ;  /* 0x009896800000895d */ /* 0x004fea0003900000 */
[----:B------:R-:W2:Y:S02]  /*a2b0*/  @!P0 SYNCS.PHASECHK.TRANS64 P0, [R9+URZ], R4 ;  /* 0x00000004090085a7 */ /* 0x000ea4000800007f */
[----:B--2---:R-:W-:Y:S05]  /*a2c0*/  @!P0 BRA `(.L_x_319) ;  /* 0xfffffffc00f08947 */ /* 0x004fea000383ffff */
[----:B------:R-:W-:Y:S05]  /*a2d0*/  BRA `(.L_x_335) ;  /* 0xfffffff800c47947 */ /* 0x000fea000383ffff */
.L_x_336:
[----:B------:R-:W-:-:S00]  /*a2e0*/  BRA `(.L_x_336) ;  /* 0xfffffffc00fc7947 */ /* 0x000fc0000383ffff */
[----:B------:R-:W-:-:S00]  /*a2f0*/  NOP ;  /* 0x0000000000007918 */ /* 0x000fc00000000000 */
        /* <DEDUP_REMOVED lines=8> */
.L_x_337:


//--------------------- .nv.global.init           --------------------------
	.section	.nv.global.init,"aw",@progbits
.nv.global.init:
	.type		$str$22,@object
	.size		$str$22,($str$23 - $str$22)
$str$22:
        /*0000*/ 	.byte	0x6b, 0x5f, 0x74, 0x69, 0x6c, 0x65, 0x5f, 0x63, 0x6f, 0x75, 0x6e, 0x74, 0x20, 0x3e, 0x3d, 0x20
        /*0010*/ 	.byte	0x31, 0x00
	.type		$str$23,@object
	.size		$str$23,(__unnamed_1 - $str$23)
$str$23:
        /*0012*/ 	.byte	0x2f, 0x74, 0x6d, 0x70, 0x2f, 0x63, 0x75, 0x74, 0x6c, 0x61, 0x73, 0x73, 0x5f, 0x73, 0x77, 0x65
        /*0022*/ 	.byte	0x65, 0x70, 0x5f, 0x73, 0x72, 0x63, 0x2f, 0x69, 0x6e, 0x63, 0x6c, 0x75, 0x64, 0x65, 0x2f, 0x63
        /*0032*/ 	.byte	0x75, 0x74, 0x6c, 0x61, 0x73, 0x73, 0x2f, 0x67, 0x65, 0x6d, 0x6d, 0x2f, 0x63, 0x6f, 0x6c, 0x6c
        /*0042*/ 	.byte	0x65, 0x63, 0x74, 0x69, 0x76, 0x65, 0x2f, 0x73, 0x6d, 0x39, 0x30, 0x5f, 0x6d, 0x6d, 0x61, 0x5f
        /*0052*/ 	.byte	0x74, 0x6d, 0x61, 0x5f, 0x67, 0x6d, 0x6d, 0x61, 0x5f, 0x73, 0x73, 0x5f, 0x77, 0x61, 0x72, 0x70
        /*0062*/ 	.byte	0x73, 0x70, 0x65, 0x63, 0x69, 0x61, 0x6c, 0x69, 0x7a, 0x65, 0x64, 0x2e, 0x68, 0x70, 0x70, 0x00
	.type		__unnamed_1,@object
	.size		__unnamed_1,(.L_0 - __unnamed_1)
__unnamed_1:
        /*0072*/ 	.byte	0x76, 0x6f, 0x69, 0x64, 0x20, 0x63, 0x75, 0x74, 0x6c, 0x61, 0x73, 0x73, 0x3a, 0x3a, 0x67, 0x65
        /* <DEDUP_REMOVED lines=172> */
.L_0:


//--------------------- .nv.shared._ZN7cutlass13device_kernelINS_4gemm6kernel13GemmUniversalIN4cute5tupleIJiiiiEEENS1_10collective13CollectiveMmaINS1_34MainloopSm90TmaGmmaWarpSpecializedILi9ENS5_IJNS4_1CILi1EEESB_SB_EEENS1_35KernelTmaWarpSpecializedCooperativeEEENS5_IJNSA_ILi128EEENSA_ILi256EEENSA_ILi64EEEEEEaNS5_IJlSB_lEEEaSJ_NS4_8TiledMMAINS4_8MMA_AtomIJNS4_4SM904GMMA27MMA_64x256x32_S32S8S8_SS_TNEEEENS4_6LayoutINS5_IJNSA_ILi2EEESB_SB_EEENS5_IJSB_NSA_ILi0EEEST_EEEEENS5_IJNS4_10UnderscoreESW_SW_EEEEENS4_13SM90_TMA_LOADENS4_14ComposedLayoutINS4_7SwizzleILi2ELi4ELi3EEENS4_18smem_ptr_flag_bitsILi8EEENSQ_INS5_IJNSA_ILi8EEESH_EEENS5_IJSH_SB_EEEEEEEvNS4_8identityESZ_S19_vS1A_EENS_8epilogue10collective6detail29Sm90TmaWarpSpecializedAdapterINS1D_15DefaultEpilogueIaSJ_SJ_NS1C_6thread17LinearCombinationIaLi1EiiLNS1H_9ScaleType4KindE0ELNS_15FloatRoundStyleE2EaEENS1_15EpilogueDefaultEEEEEvvEEEEvNT_6ParamsE --------------------------
	.section	.nv.shared._ZN7cutlass13device_kernelINS_4gemm6kernel13GemmUniversalIN4cute5tupleIJiiiiEEENS1_10collective13CollectiveMmaINS1_34MainloopSm90TmaGmmaWarpSpecializedILi9ENS5_IJNS4_1CILi1EEESB_SB_EEENS1_35KernelTmaWarpSpecializedCooperativeEEENS5_IJNSA_ILi128EEENSA_ILi256EEENSA_ILi64EEEEEEaNS5_IJlSB_lEEEaSJ_NS4_8TiledMMAINS4_8MMA_AtomIJNS4_4SM904GMMA27MMA_64x256x32_S32S8S8_SS_TNEEEENS4_6LayoutINS5_IJNSA_ILi2EEESB_SB_EEENS5_IJSB_NSA_ILi0EEEST_EEEEENS5_IJNS4_10UnderscoreESW_SW_EEEEENS4_13SM90_TMA_LOADENS4_14ComposedLayoutINS4_7SwizzleILi2ELi4ELi3EEENS4_18smem_ptr_flag_bitsILi8EEENSQ_INS5_IJNSA_ILi8EEESH_EEENS5_IJSH_SB_EEEEEEEvNS4_8identityESZ_S19_vS1A_EENS_8epilogue10collective6detail29Sm90TmaWarpSpecializedAdapterINS1D_15DefaultEpilogueIaSJ_SJ_NS1C_6thread17LinearCombinationIaLi1EiiLNS1H_9ScaleType4KindE0ELNS_15FloatRoundStyleE2EaEENS1_15EpilogueDefaultEEEEEvvEEEEvNT_6ParamsE,"aw",@nobits
	.sectionflags	@""
	.align	16
	.zero		1024


//--------------------- .nv.shared.reserved.0     --------------------------
	.section	.nv.shared.reserved.0,"aw",@nobits
	.weak		__nv_reservedSMEM_offset_0_alias
	.size		__nv_reservedSMEM_offset_0_alias, 0, 0
	.other		__nv_reservedSMEM_offset_0_alias,@"STO_CUDA_RESERVED_SHARED STV_DEFAULT"
__nv_reservedSMEM_offset_0_alias:
	.zero		0


//--------------------- .nv.global                --------------------------
	.section	.nv.global,"aw",@nobits
.nv.global:
	.type		_ZN40_INTERNAL_ec4df2c0_4_k_cu_a6488fa8_212344cute1_E,@object
	.size		_ZN40_INTERNAL_ec4df2c0_4_k_cu_a6488fa8_212344cute1_E,(_ZN40_INTERNAL_ec4df2c0_4_k_cu_a6488fa8_212344cuda3std3__45__cpo6cbeginE - _ZN40_INTERNAL_ec4df2c0_4_k_cu_a6488fa8_212344cute1_E)
_ZN40_INTERNAL_ec4df2c0_4_k_cu_a6488fa8_212344cute1_E:
	.zero		1
	.type		_ZN40_INTERNAL_ec4df2c0_4_k_cu_a6488fa8_212344cuda3std3__45__cpo6cbeginE,@object
	.size		_ZN40_INTERNAL_ec4df2c0_4_k_cu_a6488fa8_212344cuda3std3__45__cpo6cbeginE,(_ZN40_INTERNAL_ec4df2c0_4_k_cu_a6488fa8_212344cuda3std3__48in_placeE - _ZN40_INTERNAL_ec4df2c0_4_k_cu_a6488fa8_212344cuda3std3__45__cpo6cbeginE)
_ZN40_INTERNAL_ec4df2c0_4_k_cu_a6488fa8_212344cuda3std3__45__cpo6cbeginE:
	.zero		1
	.type		_ZN40_INTERNAL_ec4df2c0_4_k_cu_a6488fa8_212344cuda3std3__48in_placeE,@object
	.size		_ZN40_INTERNAL_ec4df2c0_4_k_cu_a6488fa8_212344cuda3std3__48in_placeE,(_ZN40_INTERNAL_ec4df2c0_4_k_cu_a6488fa8_212344cuda3std6ranges3__45__cpo9iter_moveE - _ZN40_INTERNAL_ec4df2c0_4_k_cu_a6488fa8_212344cuda3std3__48in_placeE)
_ZN40_INTERNAL_ec4df2c0_4_k_cu_a6488fa8_212344cuda3std3__48in_placeE:
	.zero		1
	.type		_ZN40_INTERNAL_ec4df2c0_4_k_cu_a6488fa8_212344cuda3std6ranges3__45__cpo9iter_moveE,@object
	.size		_ZN40_INTERNAL_ec4df2c0_4_k_cu_a6488fa8_212344cuda3std6ranges3__45__cpo9iter_moveE,(_ZN40_INTERNAL_ec4df2c0_4_k_cu_a6488fa8_212344cuda3std3__45__cpo5beginE - _ZN40_INTERNAL_ec4df2c0_4_k_cu_a6488fa8_212344cuda3std6ranges3__45__cpo9iter_moveE)
_ZN40_INTERNAL_ec4df2c0_4_k_cu_a6488fa8_212344cuda3std6ranges3__45__cpo9iter_moveE:
	.zero		1
	.type		_ZN40_INTERNAL_ec4df2c0_4_k_cu_a6488fa8_212344cuda3std3__45__cpo5beginE,@object
	.size		_ZN40_INTERNAL_ec4df2c0_4_k_cu_a6488fa8_212344cuda3std3__45__cpo5beginE,(_ZN40_INTERNAL_ec4df2c0_4_k_cu_a6488fa8_212344cuda3std3__442_GLOBAL__N__ec4df2c0_4_k_cu_a6488fa8_212346ignoreE - _ZN40_INTERNAL_ec4df2c0_4_k_cu_a6488fa8_212344cuda3std3__45__cpo5beginE)
_ZN40_INTERNAL_ec4df2c0_4_k_cu_a6488fa8_212344cuda3std3__45__cpo5beginE:
	.zero		1
	.type		_ZN40_INTERNAL_ec4df2c0_4_k_cu_a6488fa8_212344cuda3std3__442_GLOBAL__N__ec4df2c0_4_k_cu_a6488fa8_212346ignoreE,@object
	.size		_ZN40_INTERNAL_ec4df2c0_4_k_cu_a6488fa8_212344cuda3std3__442_GLOBAL__N__ec4df2c0_4_k_cu_a6488fa8_212346ignoreE,(_ZN40_INTERNAL_ec4df2c0_4_k_cu_a6488fa8_212344cute7productE - _ZN40_INTERNAL_ec4df2c0_4_k_cu_a6488fa8_212344cuda3std3__442_GLOBAL__N__ec4df2c0_4_k_cu_a6488fa8_212346ignoreE)
_ZN40_INTERNAL_ec4df2c0_4_k_cu_a6488fa8_212344cuda3std3__442_GLOBAL__N__ec4df2c0_4_k_cu_a6488fa8_212346ignoreE:
	.zero		1
	.type		_ZN40_INTERNAL_ec4df2c0_4_k_cu_a6488fa8_212344cute7productE,@object
	.size		_ZN40_INTERNAL_ec4df2c0_4_k_cu_a6488fa8_212344cute7productE,(_ZN40_INTERNAL_ec4df2c0_4_k_cu_a6488fa8_212344cuda3std3__45__cpo3endE - _ZN40_INTERNAL_ec4df2c0_4_k_cu_a6488fa8_212344cute7productE)
_ZN40_INTERNAL_ec4df2c0_4_k_cu_a6488fa8_212344cute7productE:
	.zero		1
	.type		_ZN40_INTERNAL_ec4df2c0_4_k_cu_a6488fa8_212344cuda3std3__45__cpo3endE,@object
	.size		_ZN40_INTERNAL_ec4df2c0_4_k_cu_a6488fa8_212344cuda3std3__45__cpo3endE,(_ZN40_INTERNAL_ec4df2c0_4_k_cu_a6488fa8_212344cuda3std3__419piecewise_constructE - _ZN40_INTERNAL_ec4df2c0_4_k_cu_a6488fa8_212344cuda3std3__45__cpo3endE)
_ZN40_INTERNAL_ec4df2c0_4_k_cu_a6488fa8_212344cuda3std3__45__cpo3endE:
	.zero		1
	.type		_ZN40_INTERNAL_ec4df2c0_4_k_cu_a6488fa8_212344cuda3std3__419piecewise_constructE,@object
	.size		_ZN40_INTERNAL_ec4df2c0_4_k_cu_a6488fa8_212344cuda3std3__419piecewise_constructE,(_ZN40_INTERNAL_ec4df2c0_4_k_cu_a6488fa8_212344cuda3std3__45__cpo4cendE - _ZN40_INTERNAL_ec4df2c0_4_k_cu_a6488fa8_212344cuda3std3__419piecewise_constructE)
_ZN40_INTERNAL_ec4df2c0_4_k_cu_a6488fa8_212344cuda3std3__419piecewise_constructE:
	.zero		1
	.type		_ZN40_INTERNAL_ec4df2c0_4_k_cu_a6488fa8_212344cuda3std3__45__cpo4cendE,@object
	.size		_ZN40_INTERNAL_ec4df2c0_4_k_cu_a6488fa8_212344cuda3std3__45__cpo4cendE,(_ZN40_INTERNAL_ec4df2c0_4_k_cu_a6488fa8_212344cuda3std6ranges3__45__cpo4swapE - _ZN40_INTERNAL_ec4df2c0_4_k_cu_a6488fa8_212344cuda3std3__45__cpo4cendE)
_ZN40_INTERNAL_ec4df2c0_4_k_cu_a6488fa8_212344cuda3std3__45__cpo4cendE:
	.zero		1
	.type		_ZN40_INTERNAL_ec4df2c0_4_k_cu_a6488fa8_212344cuda3std6ranges3__45__cpo4swapE,@object
	.size		_ZN40_INTERNAL_ec4df2c0_4_k_cu_a6488fa8_212344cuda3std6ranges3__45__cpo4swapE,(.L_8 - _ZN40_INTERNAL_ec4df2c0_4_k_cu_a6488fa8_212344cuda3std6ranges3__45__cpo4swapE)
_ZN40_INTERNAL_ec4df2c0_4_k_cu_a6488fa8_212344cuda3std6ranges3__45__cpo4swapE:
	.zero		1
.L_8:


//--------------------- .nv.constant0._ZN7cutlass13device_kernelINS_4gemm6kernel13GemmUniversalIN4cute5tupleIJiiiiEEENS1_10collective13CollectiveMmaINS1_34MainloopSm90TmaGmmaWarpSpecializedILi9ENS5_IJNS4_1CILi1EEESB_SB_EEENS1_35KernelTmaWarpSpecializedCooperativeEEENS5_IJNSA_ILi128EEENSA_ILi256EEENSA_ILi64EEEEEEaNS5_IJlSB_lEEEaSJ_NS4_8TiledMMAINS4_8MMA_AtomIJNS4_4SM904GMMA27MMA_64x256x32_S32S8S8_SS_TNEEEENS4_6LayoutINS5_IJNSA_ILi2EEESB_SB_EEENS5_IJSB_NSA_ILi0EEEST_EEEEENS5_IJNS4_10UnderscoreESW_SW_EEEEENS4_13SM90_TMA_LOADENS4_14ComposedLayoutINS4_7SwizzleILi2ELi4ELi3EEENS4_18smem_ptr_flag_bitsILi8EEENSQ_INS5_IJNSA_ILi8EEESH_EEENS5_IJSH_SB_EEEEEEEvNS4_8identityESZ_S19_vS1A_EENS_8epilogue10collective6detail29Sm90TmaWarpSpecializedAdapterINS1D_15DefaultEpilogueIaSJ_SJ_NS1C_6thread17LinearCombinationIaLi1EiiLNS1H_9ScaleType4KindE0ELNS_15FloatRoundStyleE2EaEENS1_15EpilogueDefaultEEEEEvvEEEEvNT_6ParamsE --------------------------
	.section	.nv.constant0._ZN7cutlass13device_kernelINS_4gemm6kernel13GemmUniversalIN4cute5tupleIJiiiiEEENS1_10collective13CollectiveMmaINS1_34MainloopSm90TmaGmmaWarpSpecializedILi9ENS5_IJNS4_1CILi1EEESB_SB_EEENS1_35KernelTmaWarpSpecializedCooperativeEEENS5_IJNSA_ILi128EEENSA_ILi256EEENSA_ILi64EEEEEEaNS5_IJlSB_lEEEaSJ_NS4_8TiledMMAINS4_8MMA_AtomIJNS4_4SM904GMMA27MMA_64x256x32_S32S8S8_SS_TNEEEENS4_6LayoutINS5_IJNSA_ILi2EEESB_SB_EEENS5_IJSB_NSA_ILi0EEEST_EEEEENS5_IJNS4_10UnderscoreESW_SW_EEEEENS4_13SM90_TMA_LOADENS4_14ComposedLayoutINS4_7SwizzleILi2ELi4ELi3EEENS4_18smem_ptr_flag_bitsILi8EEENSQ_INS5_IJNSA_ILi8EEESH_EEENS5_IJSH_SB_EEEEEEEvNS4_8identityESZ_S19_vS1A_EENS_8epilogue10collective6detail29Sm90TmaWarpSpecializedAdapterINS1D_15DefaultEpilogueIaSJ_SJ_NS1C_6thread17LinearCombinationIaLi1EiiLNS1H_9ScaleType4KindE0ELNS_15FloatRoundStyleE2EaEENS1_15EpilogueDefaultEEEEEvvEEEEvNT_6ParamsE,"a",@progbits
	.sectionflags	@""
	.align	4
.nv.constant0._ZN7cutlass13device_kernelINS_4gemm6kernel13GemmUniversalIN4cute5tupleIJiiiiEEENS1_10collective13CollectiveMmaINS1_34MainloopSm90TmaGmmaWarpSpecializedILi9ENS5_IJNS4_1CILi1EEESB_SB_EEENS1_35KernelTmaWarpSpecializedCooperativeEEENS5_IJNSA_ILi128EEENSA_ILi256EEENSA_ILi64EEEEEEaNS5_IJlSB_lEEEaSJ_NS4_8TiledMMAINS4_8MMA_AtomIJNS4_4SM904GMMA27MMA_64x256x32_S32S8S8_SS_TNEEEENS4_6LayoutINS5_IJNSA_ILi2EEESB_SB_EEENS5_IJSB_NSA_ILi0EEEST_EEEEENS5_IJNS4_10UnderscoreESW_SW_EEEEENS4_13SM90_TMA_LOADENS4_14ComposedLayoutINS4_7SwizzleILi2ELi4ELi3EEENS4_18smem_ptr_flag_bitsILi8EEENSQ_INS5_IJNSA_ILi8EEESH_EEENS5_IJSH_SB_EEEEEEEvNS4_8identityESZ_S19_vS1A_EENS_8epilogue10collective6detail29Sm90TmaWarpSpecializedAdapterINS1D_15DefaultEpilogueIaSJ_SJ_NS1C_6thread17LinearCombinationIaLi1EiiLNS1H_9ScaleType4KindE0ELNS_15FloatRoundStyleE2EaEENS1_15EpilogueDefaultEEEEEvvEEEEvNT_6ParamsE:
	.zero		1664


//--------------------- SYMBOLS --------------------------

	.type		.nv.reservedSmem.offset0,@object
	.size		.nv.reservedSmem.offset0,0x4
	.type		__assertfail,@function
